	.target	sm_90a

	.elftype	@"ET_EXEC"


//--------------------- .note.nv.tkinfo           --------------------------
	.section	.note.nv.tkinfo,"",@"SHT_NOTE"
	.sectionflags	@"SHF_NOTE_NV_TKINFO"
	.tkinfo
        /*0018*/ 	.word	0x00000002
        /*0030*/ 	.string	""
        /*0030*/ 	.string	"ptxas"
        /*0030*/ 	.string	"Cuda compilation tools, release 13.0, V13.0.88"
        /*0030*/ 	.string	"Build cuda_13.0.r13.0/compiler.36424714_0"
        /*0030*/ 	.string	"-arch sm_90a -m 64 "



//--------------------- .note.nv.cuinfo           --------------------------
	.section	.note.nv.cuinfo,"",@"SHT_NOTE"
	.sectionflags	@"SHF_NOTE_NV_CUINFO"
        /*0018*/ 	.short	0x0002
        /*001a*/ 	.short	0x005a
        /*001c*/ 	.short	0x0082
	.zero		2


//--------------------- .nv.info                  --------------------------
	.section	.nv.info,"",@"SHT_CUDA_INFO"
	.align	4


	//----- nvinfo : EIATTR_REGCOUNT
	.align		4
        /*0000*/ 	.byte	0x04, 0x2f
        /*0002*/ 	.short	(.L_15 - .L_14)
	.align		4
.L_14:
        /*0004*/ 	.word	index@(_ZN7cutlass13device_kernelINS_4gemm6kernel13GemmUniversalIN4cute5tupleIJiiiiEEENS1_10collective13CollectiveMmaINS1_34MainloopSm90TmaGmmaWarpSpecializedILi4ENS5_IJNS4_1CILi1EEENSA_ILi4EEESB_EEENS1_35KernelTmaWarpSpecializedCooperativeEEENS5_IJNSA_ILi128EEENSA_ILi64EEESH_EEEfNS5_IJlSB_lEEEfSJ_NS4_8TiledMMAINS4_8MMA_AtomIJNS4_4SM904GMMA29MMA_64x64x8_F32TF32TF32_SS_TNILNSN_7ScaleInE1ELSP_1EEEEEENS4_6LayoutINS5_IJNSA_ILi2EEESB_SB_EEENS5_IJSB_NSA_ILi0EEESV_EEEEENS5_IJNS4_10UnderscoreESY_SY_EEEEENS4_23SM90_TMA_LOAD_MULTICASTENS4_14ComposedLayoutINS4_7SwizzleILi3ELi4ELi3EEENS4_18smem_ptr_flag_bitsILi32EEENSS_INS5_IJNSA_ILi8EEENSA_ILi32EEEEEENS5_IJS18_SB_EEEEEEEvNS4_8identityENS4_13SM90_TMA_LOADES1C_vS1D_EENS_8epilogue10collective6detail29Sm90TmaWarpSpecializedAdapterINS1H_15DefaultEpilogueIfSJ_SJ_NS1G_6thread17LinearCombinationIfLi1EffLNS1L_9ScaleType4KindE0ELNS_15FloatRoundStyleE2EfEENS1_15EpilogueDefaultEEEEEvvEEEEvNT_6ParamsE)
        /*0008*/ 	.word	0x000000a8


	//----- nvinfo : EIATTR_FRAME_SIZE
	.align		4
.L_15:
        /*000c*/ 	.byte	0x04, 0x11
        /*000e*/ 	.short	(.L_17 - .L_16)
	.align		4
.L_16:
        /*0010*/ 	.word	index@(_ZN7cutlass13device_kernelINS_4gemm6kernel13GemmUniversalIN4cute5tupleIJiiiiEEENS1_10collective13CollectiveMmaINS1_34MainloopSm90TmaGmmaWarpSpecializedILi4ENS5_IJNS4_1CILi1EEENSA_ILi4EEESB_EEENS1_35KernelTmaWarpSpecializedCooperativeEEENS5_IJNSA_ILi128EEENSA_ILi64EEESH_EEEfNS5_IJlSB_lEEEfSJ_NS4_8TiledMMAINS4_8MMA_AtomIJNS4_4SM904GMMA29MMA_64x64x8_F32TF32TF32_SS_TNILNSN_7ScaleInE1ELSP_1EEEEEENS4_6LayoutINS5_IJNSA_ILi2EEESB_SB_EEENS5_IJSB_NSA_ILi0EEESV_EEEEENS5_IJNS4_10UnderscoreESY_SY_EEEEENS4_23SM90_TMA_LOAD_MULTICASTENS4_14ComposedLayoutINS4_7SwizzleILi3ELi4ELi3EEENS4_18smem_ptr_flag_bitsILi32EEENSS_INS5_IJNSA_ILi8EEENSA_ILi32EEEEEENS5_IJS18_SB_EEEEEEEvNS4_8identityENS4_13SM90_TMA_LOADES1C_vS1D_EENS_8epilogue10collective6detail29Sm90TmaWarpSpecializedAdapterINS1H_15DefaultEpilogueIfSJ_SJ_NS1G_6thread17LinearCombinationIfLi1EffLNS1L_9ScaleType4KindE0ELNS_15FloatRoundStyleE2EfEENS1_15EpilogueDefaultEEEEEvvEEEEvNT_6ParamsE)
        /*0014*/ 	.word	0x00000000


	//----- nvinfo : EIATTR_MIN_STACK_SIZE
	.align		4
.L_17:
        /*0018*/ 	.byte	0x04, 0x12
        /*001a*/ 	.short	(.L_19 - .L_18)
	.align		4
.L_18:
        /*001c*/ 	.word	index@(_ZN7cutlass13device_kernelINS_4gemm6kernel13GemmUniversalIN4cute5tupleIJiiiiEEENS1_10collective13CollectiveMmaINS1_34MainloopSm90TmaGmmaWarpSpecializedILi4ENS5_IJNS4_1CILi1EEENSA_ILi4EEESB_EEENS1_35KernelTmaWarpSpecializedCooperativeEEENS5_IJNSA_ILi128EEENSA_ILi64EEESH_EEEfNS5_IJlSB_lEEEfSJ_NS4_8TiledMMAINS4_8MMA_AtomIJNS4_4SM904GMMA29MMA_64x64x8_F32TF32TF32_SS_TNILNSN_7ScaleInE1ELSP_1EEEEEENS4_6LayoutINS5_IJNSA_ILi2EEESB_SB_EEENS5_IJSB_NSA_ILi0EEESV_EEEEENS5_IJNS4_10UnderscoreESY_SY_EEEEENS4_23SM90_TMA_LOAD_MULTICASTENS4_14ComposedLayoutINS4_7SwizzleILi3ELi4ELi3EEENS4_18smem_ptr_flag_bitsILi32EEENSS_INS5_IJNSA_ILi8EEENSA_ILi32EEEEEENS5_IJS18_SB_EEEEEEEvNS4_8identityENS4_13SM90_TMA_LOADES1C_vS1D_EENS_8epilogue10collective6detail29Sm90TmaWarpSpecializedAdapterINS1H_15DefaultEpilogueIfSJ_SJ_NS1G_6thread17LinearCombinationIfLi1EffLNS1L_9ScaleType4KindE0ELNS_15FloatRoundStyleE2EfEENS1_15EpilogueDefaultEEEEEvvEEEEvNT_6ParamsE)
        /*0020*/ 	.word	0x00000000
.L_19:


//--------------------- .nv.compat                --------------------------
	.section	.nv.compat,"",@"SHT_CUDA_COMPAT_INFO"
	.align	4
        /*0000*/ 	.byte	0x02, 0x09, 0x01, 0x00, 0x02, 0x02, 0x04, 0x00, 0x02, 0x05, 0x05, 0x00, 0x03, 0x07, 0x01, 0x01
        /*0010*/ 	.byte	0x02, 0x03, 0x01, 0x00, 0x02, 0x06, 0x01, 0x00, 0x04, 0x0b, 0x08, 0x00, 0x00, 0x00, 0x00, 0x00
        /*0020*/ 	.byte	0x00, 0x00, 0x00, 0x00


//--------------------- .nv.info._ZN7cutlass13device_kernelINS_4gemm6kernel13GemmUniversalIN4cute5tupleIJiiiiEEENS1_10collective13CollectiveMmaINS1_34MainloopSm90TmaGmmaWarpSpecializedILi4ENS5_IJNS4_1CILi1EEENSA_ILi4EEESB_EEENS1_35KernelTmaWarpSpecializedCooperativeEEENS5_IJNSA_ILi128EEENSA_ILi64EEESH_EEEfNS5_IJlSB_lEEEfSJ_NS4_8TiledMMAINS4_8MMA_AtomIJNS4_4SM904GMMA29MMA_64x64x8_F32TF32TF32_SS_TNILNSN_7ScaleInE1ELSP_1EEEEEENS4_6LayoutINS5_IJNSA_ILi2EEESB_SB_EEENS5_IJSB_NSA_ILi0EEESV_EEEEENS5_IJNS4_10UnderscoreESY_SY_EEEEENS4_23SM90_TMA_LOAD_MULTICASTENS4_14ComposedLayoutINS4_7SwizzleILi3ELi4ELi3EEENS4_18smem_ptr_flag_bitsILi32EEENSS_INS5_IJNSA_ILi8EEENSA_ILi32EEEEEENS5_IJS18_SB_EEEEEEEvNS4_8identityENS4_13SM90_TMA_LOADES1C_vS1D_EENS_8epilogue10collective6detail29Sm90TmaWarpSpecializedAdapterINS1H_15DefaultEpilogueIfSJ_SJ_NS1G_6thread17LinearCombinationIfLi1EffLNS1L_9ScaleType4KindE0ELNS_15FloatRoundStyleE2EfEENS1_15EpilogueDefaultEEEEEvvEEEEvNT_6ParamsE --------------------------
	.section	.nv.info._ZN7cutlass13device_kernelINS_4gemm6kernel13GemmUniversalIN4cute5tupleIJiiiiEEENS1_10collective13CollectiveMmaINS1_34MainloopSm90TmaGmmaWarpSpecializedILi4ENS5_IJNS4_1CILi1EEENSA_ILi4EEESB_EEENS1_35KernelTmaWarpSpecializedCooperativeEEENS5_IJNSA_ILi128EEENSA_ILi64EEESH_EEEfNS5_IJlSB_lEEEfSJ_NS4_8TiledMMAINS4_8MMA_AtomIJNS4_4SM904GMMA29MMA_64x64x8_F32TF32TF32_SS_TNILNSN_7ScaleInE1ELSP_1EEEEEENS4_6LayoutINS5_IJNSA_ILi2EEESB_SB_EEENS5_IJSB_NSA_ILi0EEESV_EEEEENS5_IJNS4_10UnderscoreESY_SY_EEEEENS4_23SM90_TMA_LOAD_MULTICASTENS4_14ComposedLayoutINS4_7SwizzleILi3ELi4ELi3EEENS4_18smem_ptr_flag_bitsILi32EEENSS_INS5_IJNSA_ILi8EEENSA_ILi32EEEEEENS5_IJS18_SB_EEEEEEEvNS4_8identityENS4_13SM90_TMA_LOADES1C_vS1D_EENS_8epilogue10collective6detail29Sm90TmaWarpSpecializedAdapterINS1H_15DefaultEpilogueIfSJ_SJ_NS1G_6thread17LinearCombinationIfLi1EffLNS1L_9ScaleType4KindE0ELNS_15FloatRoundStyleE2EfEENS1_15EpilogueDefaultEEEEEvvEEEEvNT_6ParamsE,"",@"SHT_CUDA_INFO"
	.sectionflags	@""
	.align	4


	//----- nvinfo : EIATTR_CUDA_API_VERSION
	.align		4
        /*0000*/ 	.byte	0x04, 0x37
        /*0002*/ 	.short	(.L_21 - .L_20)
.L_20:
        /*0004*/ 	.word	0x00000082


	//----- nvinfo : EIATTR_KPARAM_INFO
	.align		4
.L_21:
        /*0008*/ 	.byte	0x04, 0x17
        /*000a*/ 	.short	(.L_23 - .L_22)
.L_22:
        /*000c*/ 	.word	0x00000000
        /*0010*/ 	.short	0x0000
        /*0012*/ 	.short	0x0070
        /*0014*/ 	.byte	0x00, 0xf0, 0x01, 0x10


	//----- nvinfo : EIATTR_SPARSE_MMA_MASK
	.align		4
.L_23:
        /*0018*/ 	.byte	0x03, 0x50
        /*001a*/ 	.short	0x0000


	//----- nvinfo : EIATTR_MAXREG_COUNT
	.align		4
        /*001c*/ 	.byte	0x03, 0x1b
        /*001e*/ 	.short	0x00a8


	//----- nvinfo : EIATTR_NUM_BARRIERS
	.align		4
        /*0020*/ 	.byte	0x02, 0x4c
        /*0022*/ 	.byte	0x01
	.zero		1


	//----- nvinfo : EIATTR_EXTERNS
	.align		4
        /*0024*/ 	.byte	0x04, 0x0f
        /*0026*/ 	.short	(.L_25 - .L_24)


	//   ....[0]....
	.align		4
.L_24:
        /*0028*/ 	.word	index@(__assertfail)


	//----- nvinfo : EIATTR_MERCURY_ISA_VERSION
	.align		4
.L_25:
        /*002c*/ 	.byte	0x03, 0x5f
        /*002e*/ 	.short	0x0101


	//----- nvinfo : EIATTR_INT_WARP_WIDE_INSTR_OFFSETS
	.align		4
        /*0030*/ 	.byte	0x04, 0x31
        /*0032*/ 	.short	(.L_27 - .L_26)


	//   ....[0]....
.L_26:
        /*0034*/ 	.word	0x00000430


	//   ....[1]....
        /*0038*/ 	.word	0x00000450


	//   ....[2]....
        /*003c*/ 	.word	0x00000620


	//   ....[3]....
        /*0040*/ 	.word	0x00002210


	//----- nvinfo : EIATTR_COOP_GROUP_MASK_REGIDS
	.align		4
.L_27:
        /*0044*/ 	.byte	0x04, 0x29
        /*0046*/ 	.short	(.L_29 - .L_28)


	//   ....[0]....
.L_28:
        /*0048*/ 	.word	0xffffffff


	//   ....[1]....
        /*004c*/ 	.word	0xffffffff


	//   ....[2]....
        /*0050*/ 	.word	0xffffffff


	//   ....[3]....
        /*0054*/ 	.word	0xffffffff


	//   ....[4]....
        /*0058*/ 	.word	0xffffffff


	//   ....[5]....
        /*005c*/ 	.word	0xffffffff


	//----- nvinfo : EIATTR_COOP_GROUP_INSTR_OFFSETS
	.align		4
.L_29:
        /*0060*/ 	.byte	0x04, 0x28
        /*0062*/ 	.short	(.L_31 - .L_30)


	//   ....[0]....
.L_30:
        /*0064*/ 	.word	0x00000060


	//   ....[1]....
        /*0068*/ 	.word	0x00000070


	//   ....[2]....
        /*006c*/ 	.word	0x00000130


	//   ....[3]....
        /*0070*/ 	.word	0x000002d0


	//   ....[4]....
        /*0074*/ 	.word	0x00000790


	//   ....[5]....
        /*0078*/ 	.word	0x00001410


	//----- nvinfo : EIATTR_REG_RECONFIG
	.align		4
.L_31:
        /*007c*/ 	.byte	0x01, 0x54
	.zero		2


	//----- nvinfo : EIATTR_SYSCALL_OFFSETS
	.align		4
        /*0080*/ 	.byte	0x04, 0x46
        /*0082*/ 	.short	(.L_33 - .L_32)


	//   ....[0]....
.L_32:
        /*0084*/ 	.word	0x00001600


	//----- nvinfo : EIATTR_MBARRIER_INSTR_OFFSETS
	.align		4
.L_33:
        /*0088*/ 	.byte	0x04, 0x39
        /*008a*/ 	.short	(.L_35 - .L_34)


	//   ....[0]....
.L_34:
        /*008c*/ 	.word	0x00000230
        /*0090*/ 	.word	0x000000ff
        /*0094*/ 	.word	0x00000000
        /*0098*/ 	.short	0x0100
        /*009a*/ 	.byte	0x08
	.zero		1


	//   ....[1]....
        /*009c*/ 	.word	0x00000240
        /*00a0*/ 	.word	0x000000ff
        /*00a4*/ 	.word	0x00000020
        /*00a8*/ 	.short	0x0100
        /*00aa*/ 	.byte	0x08
	.zero		1


	//   ....[2]....
        /*00ac*/ 	.word	0x00000250
        /*00b0*/ 	.word	0x000000ff
        /*00b4*/ 	.word	0x00000008
        /*00b8*/ 	.short	0x0100
        /*00ba*/ 	.byte	0x08
	.zero		1


	//   ....[3]....
        /*00bc*/ 	.word	0x00000260
        /*00c0*/ 	.word	0x000000ff
        /*00c4*/ 	.word	0x00000028
        /*00c8*/ 	.short	0x0100
        /*00ca*/ 	.byte	0x08
	.zero		1


	//   ....[4]....
        /*00cc*/ 	.word	0x00000270
        /*00d0*/ 	.word	0x000000ff
        /*00d4*/ 	.word	0x00000010
        /*00d8*/ 	.short	0x0100
        /*00da*/ 	.byte	0x08
	.zero		1


	//   ....[5]....
        /*00dc*/ 	.word	0x00000280
        /*00e0*/ 	.word	0x000000ff
        /*00e4*/ 	.word	0x00000030
        /*00e8*/ 	.short	0x0100
        /*00ea*/ 	.byte	0x08
	.zero		1


	//   ....[6]....
        /*00ec*/ 	.word	0x00000290
        /*00f0*/ 	.word	0x000000ff
        /*00f4*/ 	.word	0x00000018
        /*00f8*/ 	.short	0x0100
        /*00fa*/ 	.byte	0x08
	.zero		1


	//   ....[7]....
        /*00fc*/ 	.word	0x000002a0
        /*0100*/ 	.word	0x000000ff
        /*0104*/ 	.word	0x00000038
        /*0108*/ 	.short	0x0100
        /*010a*/ 	.byte	0x08
	.zero		1


	//   ....[8]....
        /*010c*/ 	.word	0x000006c0
        /*0110*/ 	.word	0x000000ff
        /*0114*/ 	.word	0x00000050
        /*0118*/ 	.short	0x0100
        /*011a*/ 	.byte	0x06
	.zero		1


	//   ....[9]....
        /*011c*/ 	.word	0x00000740
        /*0120*/ 	.word	0x000000ff
        /*0124*/ 	.word	0x00000058
        /*0128*/ 	.short	0x0100
        /*012a*/ 	.byte	0x06
	.zero		1


	//   ....[10]....
        /*012c*/ 	.word	0x000016c0
        /*0130*/ 	.word	0x00000003
        /*0134*/ 	.word	0x00000000
        /*0138*/ 	.short	0x010a
        /*013a*/ 	.byte	0x3f
	.zero		1


	//   ....[11]....
        /*013c*/ 	.word	0x00001720
        /*0140*/ 	.word	0x00000003
        /*0144*/ 	.word	0x00000000
        /*0148*/ 	.short	0x010a
        /*014a*/ 	.byte	0x3f
	.zero		1


	//   ....[12]....
        /*014c*/ 	.word	0x00001c60
        /*0150*/ 	.word	0x00000005
        /*0154*/ 	.word	0x00000000
        /*0158*/ 	.short	0x010a
        /*015a*/ 	.byte	0x3f
	.zero		1


	//   ....[13]....
        /*015c*/ 	.word	0x00001ca0
        /*0160*/ 	.word	0x00000005
        /*0164*/ 	.word	0x00000000
        /*0168*/ 	.short	0x010a
        /*016a*/ 	.byte	0x3f
	.zero		1


	//   ....[14]....
        /*016c*/ 	.word	0x000020c0
        /*0170*/ 	.word	0x00000004
        /*0174*/ 	.word	0x00000000
        /*0178*/ 	.short	0x0101
        /*017a*/ 	.byte	0x3f
	.zero		1


	//   ....[15]....
        /*017c*/ 	.word	0x00002280
        /*0180*/ 	.word	0x00000000
        /*0184*/ 	.word	0x00000000
        /*0188*/ 	.short	0x0101
        /*018a*/ 	.byte	0x3f
	.zero		1


	//   ....[16]....
        /*018c*/ 	.word	0x00004f00
        /*0190*/ 	.word	0x00000014
        /*0194*/ 	.word	0x00000020
        /*0198*/ 	.short	0x010a
        /*019a*/ 	.byte	0x3f
	.zero		1


	//   ....[17]....
        /*019c*/ 	.word	0x00005380
        /*01a0*/ 	.word	0x00000006
        /*01a4*/ 	.word	0x00000058
        /*01a8*/ 	.short	0x0101
        /*01aa*/ 	.byte	0x3f
	.zero		1


	//   ....[18]....
        /*01ac*/ 	.word	0x00005aa0
        /*01b0*/ 	.word	0x00000007
        /*01b4*/ 	.word	0x00000000
        /*01b8*/ 	.short	0x010a
        /*01ba*/ 	.byte	0x3f
	.zero		1


	//   ....[19]....
        /*01bc*/ 	.word	0x00005b20
        /*01c0*/ 	.word	0x00000006
        /*01c4*/ 	.word	0x00000000
        /*01c8*/ 	.short	0x010a
        /*01ca*/ 	.byte	0x3f
	.zero		1


	//   ....[20]....
        /*01cc*/ 	.word	0x00005bb0
        /*01d0*/ 	.word	0x00000007
        /*01d4*/ 	.word	0x00000000
        /*01d8*/ 	.short	0x010a
        /*01da*/ 	.byte	0x3f
	.zero		1


	//   ....[21]....
        /*01dc*/ 	.word	0x00005c40
        /*01e0*/ 	.word	0x00000005
        /*01e4*/ 	.word	0x00000000
        /*01e8*/ 	.short	0x010a
        /*01ea*/ 	.byte	0x3f
	.zero		1


	//   ....[22]....
        /*01ec*/ 	.word	0x00005ca0
        /*01f0*/ 	.word	0x00000003
        /*01f4*/ 	.word	0x00000000
        /*01f8*/ 	.short	0x010a
        /*01fa*/ 	.byte	0x3f
	.zero		1


	//   ....[23]....
        /*01fc*/ 	.word	0x00005cf0
        /*0200*/ 	.word	0x00000005
        /*0204*/ 	.word	0x00000000
        /*0208*/ 	.short	0x010a
        /*020a*/ 	.byte	0x3f
	.zero		1


	//   ....[24]....
        /*020c*/ 	.word	0x00005dc0
        /*0210*/ 	.word	0x00000014
        /*0214*/ 	.word	0x00000020
        /*0218*/ 	.short	0x010a
        /*021a*/ 	.byte	0x3f
	.zero		1


	//   ....[25]....
        /*021c*/ 	.word	0x00005e90
        /*0220*/ 	.word	0x00000007
        /*0224*/ 	.word	0x00000000
        /*0228*/ 	.short	0x010a
        /*022a*/ 	.byte	0x3f
	.zero		1


	//   ....[26]....
        /*022c*/ 	.word	0x00005ee0
        /*0230*/ 	.word	0x00000006
        /*0234*/ 	.word	0x00000000
        /*0238*/ 	.short	0x010a
        /*023a*/ 	.byte	0x3f
	.zero		1


	//   ....[27]....
        /*023c*/ 	.word	0x00005f30
        /*0240*/ 	.word	0x00000007
        /*0244*/ 	.word	0x00000000
        /*0248*/ 	.short	0x010a
        /*024a*/ 	.byte	0x3f
	.zero		1


	//----- nvinfo : EIATTR_NUM_MBARRIERS
	.align		4
.L_35:
        /*024c*/ 	.byte	0x03, 0x38
        /*024e*/ 	.short	0x000a


	//----- nvinfo : EIATTR_EXIT_INSTR_OFFSETS
	.align		4
        /*0250*/ 	.byte	0x04, 0x1c
        /*0252*/ 	.short	(.L_37 - .L_36)


	//   ....[0]....
.L_36:
        /*0254*/ 	.word	0x00000960


	//   ....[1]....
        /*0258*/ 	.word	0x00001170


	//   ....[2]....
        /*025c*/ 	.word	0x00004690


	//   ....[3]....
        /*0260*/ 	.word	0x00004bf0


	//   ....[4]....
        /*0264*/ 	.word	0x00005c90


	//----- nvinfo : EIATTR_MAX_THREADS
	.align		4
.L_37:
        /*0268*/ 	.byte	0x04, 0x05
        /*026a*/ 	.short	(.L_39 - .L_38)
.L_38:
        /*026c*/ 	.word	0x00000180
        /*0270*/ 	.word	0x00000001
        /*0274*/ 	.word	0x00000001


	//----- nvinfo : EIATTR_CRS_STACK_SIZE
	.align		4
.L_39:
        /*0278*/ 	.byte	0x04, 0x1e
        /*027a*/ 	.short	(.L_41 - .L_40)
.L_40:
        /*027c*/ 	.word	0x00000000


	//----- nvinfo : EIATTR_CBANK_PARAM_SIZE
	.align		4
.L_41:
        /*0280*/ 	.byte	0x03, 0x19
        /*0282*/ 	.short	0x0470


	//----- nvinfo : EIATTR_PARAM_CBANK
	.align		4
        /*0284*/ 	.byte	0x04, 0x0a
        /*0286*/ 	.short	(.L_43 - .L_42)
	.align		4
.L_42:
        /*0288*/ 	.word	index@(.nv.constant0._ZN7cutlass13device_kernelINS_4gemm6kernel13GemmUniversalIN4cute5tupleIJiiiiEEENS1_10collective13CollectiveMmaINS1_34MainloopSm90TmaGmmaWarpSpecializedILi4ENS5_IJNS4_1CILi1EEENSA_ILi4EEESB_EEENS1_35KernelTmaWarpSpecializedCooperativeEEENS5_IJNSA_ILi128EEENSA_ILi64EEESH_EEEfNS5_IJlSB_lEEEfSJ_NS4_8TiledMMAINS4_8MMA_AtomIJNS4_4SM904GMMA29MMA_64x64x8_F32TF32TF32_SS_TNILNSN_7ScaleInE1ELSP_1EEEEEENS4_6LayoutINS5_IJNSA_ILi2EEESB_SB_EEENS5_IJSB_NSA_ILi0EEESV_EEEEENS5_IJNS4_10UnderscoreESY_SY_EEEEENS4_23SM90_TMA_LOAD_MULTICASTENS4_14ComposedLayoutINS4_7SwizzleILi3ELi4ELi3EEENS4_18smem_ptr_flag_bitsILi32EEENSS_INS5_IJNSA_ILi8EEENSA_ILi32EEEEEENS5_IJS18_SB_EEEEEEEvNS4_8identityENS4_13SM90_TMA_LOADES1C_vS1D_EENS_8epilogue10collective6detail29Sm90TmaWarpSpecializedAdapterINS1H_15DefaultEpilogueIfSJ_SJ_NS1G_6thread17LinearCombinationIfLi1EffLNS1L_9ScaleType4KindE0ELNS_15FloatRoundStyleE2EfEENS1_15EpilogueDefaultEEEEEvvEEEEvNT_6ParamsE)
        /*028c*/ 	.short	0x0210
        /*028e*/ 	.short	0x0470


	//----- nvinfo : EIATTR_SW_WAR
	.align		4
.L_43:
        /*0290*/ 	.byte	0x04, 0x36
        /*0292*/ 	.short	(.L_45 - .L_44)
.L_44:
        /*0294*/ 	.word	0x00000008
.L_45:


//--------------------- .nv.callgraph             --------------------------
	.section	.nv.callgraph,"",@"SHT_CUDA_CALLGRAPH"
	.align	4
	.sectionentsize	8
	.align		4
        /*0000*/ 	.word	0x00000000
	.align		4
        /*0004*/ 	.word	0xffffffff
	.align		4
        /*0008*/ 	.word	index@(_ZN7cutlass13device_kernelINS_4gemm6kernel13GemmUniversalIN4cute5tupleIJiiiiEEENS1_10collective13CollectiveMmaINS1_34MainloopSm90TmaGmmaWarpSpecializedILi4ENS5_IJNS4_1CILi1EEENSA_ILi4EEESB_EEENS1_35KernelTmaWarpSpecializedCooperativeEEENS5_IJNSA_ILi128EEENSA_ILi64EEESH_EEEfNS5_IJlSB_lEEEfSJ_NS4_8TiledMMAINS4_8MMA_AtomIJNS4_4SM904GMMA29MMA_64x64x8_F32TF32TF32_SS_TNILNSN_7ScaleInE1ELSP_1EEEEEENS4_6LayoutINS5_IJNSA_ILi2EEESB_SB_EEENS5_IJSB_NSA_ILi0EEESV_EEEEENS5_IJNS4_10UnderscoreESY_SY_EEEEENS4_23SM90_TMA_LOAD_MULTICASTENS4_14ComposedLayoutINS4_7SwizzleILi3ELi4ELi3EEENS4_18smem_ptr_flag_bitsILi32EEENSS_INS5_IJNSA_ILi8EEENSA_ILi32EEEEEENS5_IJS18_SB_EEEEEEEvNS4_8identityENS4_13SM90_TMA_LOADES1C_vS1D_EENS_8epilogue10collective6detail29Sm90TmaWarpSpecializedAdapterINS1H_15DefaultEpilogueIfSJ_SJ_NS1G_6thread17LinearCombinationIfLi1EffLNS1L_9ScaleType4KindE0ELNS_15FloatRoundStyleE2EfEENS1_15EpilogueDefaultEEEEEvvEEEEvNT_6ParamsE)
	.align		4
        /*000c*/ 	.word	index@(__assertfail)
	.align		4
        /*0010*/ 	.word	0x00000000
	.align		4
        /*0014*/ 	.word	0xfffffffe
	.align		4
        /*0018*/ 	.word	0x00000000
	.align		4
        /*001c*/ 	.word	0xfffffffd
	.align		4
        /*0020*/ 	.word	0x00000000
	.align		4
        /*0024*/ 	.word	0xfffffffc


//--------------------- .nv.constant4             --------------------------
	.section	.nv.constant4,"a",@progbits
	.align	8
	.align		8
.nv.constant4:
        /*0000*/ 	.dword	__assertfail
	.align		8
        /*0008*/ 	.dword	__unnamed_1
	.align		8
        /*0010*/ 	.dword	_ZN40_INTERNAL_cb40726c_4_k_cu_78bcd101_164774cuda3std3__45__cpo5beginE
	.align		8
        /*0018*/ 	.dword	_ZN40_INTERNAL_cb40726c_4_k_cu_78bcd101_164774cuda3std3__45__cpo3endE
	.align		8
        /*0020*/ 	.dword	_ZN40_INTERNAL_cb40726c_4_k_cu_78bcd101_164774cuda3std3__45__cpo6cbeginE
	.align		8
        /*0028*/ 	.dword	_ZN40_INTERNAL_cb40726c_4_k_cu_78bcd101_164774cuda3std3__45__cpo4cendE
	.align		8
        /*0030*/ 	.dword	_ZN40_INTERNAL_cb40726c_4_k_cu_78bcd101_164774cuda3std3__442_GLOBAL__N__cb40726c_4_k_cu_78bcd101_164776ignoreE
	.align		8
        /*0038*/ 	.dword	_ZN40_INTERNAL_cb40726c_4_k_cu_78bcd101_164774cuda3std3__419piecewise_constructE
	.align		8
        /*0040*/ 	.dword	_ZN40_INTERNAL_cb40726c_4_k_cu_78bcd101_164774cuda3std3__48in_placeE
	.align		8
        /*0048*/ 	.dword	_ZN40_INTERNAL_cb40726c_4_k_cu_78bcd101_164774cuda3std6ranges3__45__cpo4swapE
	.align		8
        /*0050*/ 	.dword	_ZN40_INTERNAL_cb40726c_4_k_cu_78bcd101_164774cuda3std6ranges3__45__cpo9iter_moveE
	.align		8
        /*0058*/ 	.dword	_ZN40_INTERNAL_cb40726c_4_k_cu_78bcd101_164774cute7productE
	.align		8
        /*0060*/ 	.dword	_ZN40_INTERNAL_cb40726c_4_k_cu_78bcd101_164774cute1_E
	.align		8
        /*0068*/ 	.dword	$str$22
	.align		8
        /*0070*/ 	.dword	$str$23


//--------------------- .text._ZN7cutlass13device_kernelINS_4gemm6kernel13GemmUniversalIN4cute5tupleIJiiiiEEENS1_10collective13CollectiveMmaINS1_34MainloopSm90TmaGmmaWarpSpecializedILi4ENS5_IJNS4_1CILi1EEENSA_ILi4EEESB_EEENS1_35KernelTmaWarpSpecializedCooperativeEEENS5_IJNSA_ILi128EEENSA_ILi64EEESH_EEEfNS5_IJlSB_lEEEfSJ_NS4_8TiledMMAINS4_8MMA_AtomIJNS4_4SM904GMMA29MMA_64x64x8_F32TF32TF32_SS_TNILNSN_7ScaleInE1ELSP_1EEEEEENS4_6LayoutINS5_IJNSA_ILi2EEESB_SB_EEENS5_IJSB_NSA_ILi0EEESV_EEEEENS5_IJNS4_10UnderscoreESY_SY_EEEEENS4_23SM90_TMA_LOAD_MULTICASTENS4_14ComposedLayoutINS4_7SwizzleILi3ELi4ELi3EEENS4_18smem_ptr_flag_bitsILi32EEENSS_INS5_IJNSA_ILi8EEENSA_ILi32EEEEEENS5_IJS18_SB_EEEEEEEvNS4_8identityENS4_13SM90_TMA_LOADES1C_vS1D_EENS_8epilogue10collective6detail29Sm90TmaWarpSpecializedAdapterINS1H_15DefaultEpilogueIfSJ_SJ_NS1G_6thread17LinearCombinationIfLi1EffLNS1L_9ScaleType4KindE0ELNS_15FloatRoundStyleE2EfEENS1_15EpilogueDefaultEEEEEvvEEEEvNT_6ParamsE --------------------------
	.section	.text._ZN7cutlass13device_kernelINS_4gemm6kernel13GemmUniversalIN4cute5tupleIJiiiiEEENS1_10collective13CollectiveMmaINS1_34MainloopSm90TmaGmmaWarpSpecializedILi4ENS5_IJNS4_1CILi1EEENSA_ILi4EEESB_EEENS1_35KernelTmaWarpSpecializedCooperativeEEENS5_IJNSA_ILi128EEENSA_ILi64EEESH_EEEfNS5_IJlSB_lEEEfSJ_NS4_8TiledMMAINS4_8MMA_AtomIJNS4_4SM904GMMA29MMA_64x64x8_F32TF32TF32_SS_TNILNSN_7ScaleInE1ELSP_1EEEEEENS4_6LayoutINS5_IJNSA_ILi2EEESB_SB_EEENS5_IJSB_NSA_ILi0EEESV_EEEEENS5_IJNS4_10UnderscoreESY_SY_EEEEENS4_23SM90_TMA_LOAD_MULTICASTENS4_14ComposedLayoutINS4_7SwizzleILi3ELi4ELi3EEENS4_18smem_ptr_flag_bitsILi32EEENSS_INS5_IJNSA_ILi8EEENSA_ILi32EEEEEENS5_IJS18_SB_EEEEEEEvNS4_8identityENS4_13SM90_TMA_LOADES1C_vS1D_EENS_8epilogue10collective6detail29Sm90TmaWarpSpecializedAdapterINS1H_15DefaultEpilogueIfSJ_SJ_NS1G_6thread17LinearCombinationIfLi1EffLNS1L_9ScaleType4KindE0ELNS_15FloatRoundStyleE2EfEENS1_15EpilogueDefaultEEEEEvvEEEEvNT_6ParamsE,"ax",@progbits
	.align	128
.text._ZN7cutlass13device_kernelINS_4gemm6kernel13GemmUniversalIN4cute5tupleIJiiiiEEENS1_10collective13CollectiveMmaINS1_34MainloopSm90TmaGmmaWarpSpecializedILi4ENS5_IJNS4_1CILi1EEENSA_ILi4EEESB_EEENS1_35KernelTmaWarpSpecializedCooperativeEEENS5_IJNSA_ILi128EEENSA_ILi64EEESH_EEEfNS5_IJlSB_lEEEfSJ_NS4_8TiledMMAINS4_8MMA_AtomIJNS4_4SM904GMMA29MMA_64x64x8_F32TF32TF32_SS_TNILNSN_7ScaleInE1ELSP_1EEEEEENS4_6LayoutINS5_IJNSA_ILi2EEESB_SB_EEENS5_IJSB_NSA_ILi0EEESV_EEEEENS5_IJNS4_10UnderscoreESY_SY_EEEEENS4_23SM90_TMA_LOAD_MULTICASTENS4_14ComposedLayoutINS4_7SwizzleILi3ELi4ELi3EEENS4_18smem_ptr_flag_bitsILi32EEENSS_INS5_IJNSA_ILi8EEENSA_ILi32EEEEEENS5_IJS18_SB_EEEEEEEvNS4_8identityENS4_13SM90_TMA_LOADES1C_vS1D_EENS_8epilogue10collective6detail29Sm90TmaWarpSpecializedAdapterINS1H_15DefaultEpilogueIfSJ_SJ_NS1G_6thread17LinearCombinationIfLi1EffLNS1L_9ScaleType4KindE0ELNS_15FloatRoundStyleE2EfEENS1_15EpilogueDefaultEEEEEvvEEEEvNT_6ParamsE:
        .type           _ZN7cutlass13device_kernelINS_4gemm6kernel13GemmUniversalIN4cute5tupleIJiiiiEEENS1_10collective13CollectiveMmaINS1_34MainloopSm90TmaGmmaWarpSpecializedILi4ENS5_IJNS4_1CILi1EEENSA_ILi4EEESB_EEENS1_35KernelTmaWarpSpecializedCooperativeEEENS5_IJNSA_ILi128EEENSA_ILi64EEESH_EEEfNS5_IJlSB_lEEEfSJ_NS4_8TiledMMAINS4_8MMA_AtomIJNS4_4SM904GMMA29MMA_64x64x8_F32TF32TF32_SS_TNILNSN_7ScaleInE1ELSP_1EEEEEENS4_6LayoutINS5_IJNSA_ILi2EEESB_SB_EEENS5_IJSB_NSA_ILi0EEESV_EEEEENS5_IJNS4_10UnderscoreESY_SY_EEEEENS4_23SM90_TMA_LOAD_MULTICASTENS4_14ComposedLayoutINS4_7SwizzleILi3ELi4ELi3EEENS4_18smem_ptr_flag_bitsILi32EEENSS_INS5_IJNSA_ILi8EEENSA_ILi32EEEEEENS5_IJS18_SB_EEEEEEEvNS4_8identityENS4_13SM90_TMA_LOADES1C_vS1D_EENS_8epilogue10collective6detail29Sm90TmaWarpSpecializedAdapterINS1H_15DefaultEpilogueIfSJ_SJ_NS1G_6thread17LinearCombinationIfLi1EffLNS1L_9ScaleType4KindE0ELNS_15FloatRoundStyleE2EfEENS1_15EpilogueDefaultEEEEEvvEEEEvNT_6ParamsE,@function
        .size           _ZN7cutlass13device_kernelINS_4gemm6kernel13GemmUniversalIN4cute5tupleIJiiiiEEENS1_10collective13CollectiveMmaINS1_34MainloopSm90TmaGmmaWarpSpecializedILi4ENS5_IJNS4_1CILi1EEENSA_ILi4EEESB_EEENS1_35KernelTmaWarpSpecializedCooperativeEEENS5_IJNSA_ILi128EEENSA_ILi64EEESH_EEEfNS5_IJlSB_lEEEfSJ_NS4_8TiledMMAINS4_8MMA_AtomIJNS4_4SM904GMMA29MMA_64x64x8_F32TF32TF32_SS_TNILNSN_7ScaleInE1ELSP_1EEEEEENS4_6LayoutINS5_IJNSA_ILi2EEESB_SB_EEENS5_IJSB_NSA_ILi0EEESV_EEEEENS5_IJNS4_10UnderscoreESY_SY_EEEEENS4_23SM90_TMA_LOAD_MULTICASTENS4_14ComposedLayoutINS4_7SwizzleILi3ELi4ELi3EEENS4_18smem_ptr_flag_bitsILi32EEENSS_INS5_IJNSA_ILi8EEENSA_ILi32EEEEEENS5_IJS18_SB_EEEEEEEvNS4_8identityENS4_13SM90_TMA_LOADES1C_vS1D_EENS_8epilogue10collective6detail29Sm90TmaWarpSpecializedAdapterINS1H_15DefaultEpilogueIfSJ_SJ_NS1G_6thread17LinearCombinationIfLi1EffLNS1L_9ScaleType4KindE0ELNS_15FloatRoundStyleE2EfEENS1_15EpilogueDefaultEEEEEvvEEEEvNT_6ParamsE,(.L_x_133 - _ZN7cutlass13device_kernelINS_4gemm6kernel13GemmUniversalIN4cute5tupleIJiiiiEEENS1_10collective13CollectiveMmaINS1_34MainloopSm90TmaGmmaWarpSpecializedILi4ENS5_IJNS4_1CILi1EEENSA_ILi4EEESB_EEENS1_35KernelTmaWarpSpecializedCooperativeEEENS5_IJNSA_ILi128EEENSA_ILi64EEESH_EEEfNS5_IJlSB_lEEEfSJ_NS4_8TiledMMAINS4_8MMA_AtomIJNS4_4SM904GMMA29MMA_64x64x8_F32TF32TF32_SS_TNILNSN_7ScaleInE1ELSP_1EEEEEENS4_6LayoutINS5_IJNSA_ILi2EEESB_SB_EEENS5_IJSB_NSA_ILi0EEESV_EEEEENS5_IJNS4_10UnderscoreESY_SY_EEEEENS4_23SM90_TMA_LOAD_MULTICASTENS4_14ComposedLayoutINS4_7SwizzleILi3ELi4ELi3EEENS4_18smem_ptr_flag_bitsILi32EEENSS_INS5_IJNSA_ILi8EEENSA_ILi32EEEEEENS5_IJS18_SB_EEEEEEEvNS4_8identityENS4_13SM90_TMA_LOADES1C_vS1D_EENS_8epilogue10collective6detail29Sm90TmaWarpSpecializedAdapterINS1H_15DefaultEpilogueIfSJ_SJ_NS1G_6thread17LinearCombinationIfLi1EffLNS1L_9ScaleType4KindE0ELNS_15FloatRoundStyleE2EfEENS1_15EpilogueDefaultEEEEEvvEEEEvNT_6ParamsE)
        .other          _ZN7cutlass13device_kernelINS_4gemm6kernel13GemmUniversalIN4cute5tupleIJiiiiEEENS1_10collective13CollectiveMmaINS1_34MainloopSm90TmaGmmaWarpSpecializedILi4ENS5_IJNS4_1CILi1EEENSA_ILi4EEESB_EEENS1_35KernelTmaWarpSpecializedCooperativeEEENS5_IJNSA_ILi128EEENSA_ILi64EEESH_EEEfNS5_IJlSB_lEEEfSJ_NS4_8TiledMMAINS4_8MMA_AtomIJNS4_4SM904GMMA29MMA_64x64x8_F32TF32TF32_SS_TNILNSN_7ScaleInE1ELSP_1EEEEEENS4_6LayoutINS5_IJNSA_ILi2EEESB_SB_EEENS5_IJSB_NSA_ILi0EEESV_EEEEENS5_IJNS4_10UnderscoreESY_SY_EEEEENS4_23SM90_TMA_LOAD_MULTICASTENS4_14ComposedLayoutINS4_7SwizzleILi3ELi4ELi3EEENS4_18smem_ptr_flag_bitsILi32EEENSS_INS5_IJNSA_ILi8EEENSA_ILi32EEEEEENS5_IJS18_SB_EEEEEEEvNS4_8identityENS4_13SM90_TMA_LOADES1C_vS1D_EENS_8epilogue10collective6detail29Sm90TmaWarpSpecializedAdapterINS1H_15DefaultEpilogueIfSJ_SJ_NS1G_6thread17LinearCombinationIfLi1EffLNS1L_9ScaleType4KindE0ELNS_15FloatRoundStyleE2EfEENS1_15EpilogueDefaultEEEEEvvEEEEvNT_6ParamsE,@"STO_CUDA_ENTRY STV_DEFAULT"
_ZN7cutlass13device_kernelINS_4gemm6kernel13GemmUniversalIN4cute5tupleIJiiiiEEENS1_10collective13CollectiveMmaINS1_34MainloopSm90TmaGmmaWarpSpecializedILi4ENS5_IJNS4_1CILi1EEENSA_ILi4EEESB_EEENS1_35KernelTmaWarpSpecializedCooperativeEEENS5_IJNSA_ILi128EEENSA_ILi64EEESH_EEEfNS5_IJlSB_lEEEfSJ_NS4_8TiledMMAINS4_8MMA_AtomIJNS4_4SM904GMMA29MMA_64x64x8_F32TF32TF32_SS_TNILNSN_7ScaleInE1ELSP_1EEEEEENS4_6LayoutINS5_IJNSA_ILi2EEESB_SB_EEENS5_IJSB_NSA_ILi0EEESV_EEEEENS5_IJNS4_10UnderscoreESY_SY_EEEEENS4_23SM90_TMA_LOAD_MULTICASTENS4_14ComposedLayoutINS4_7SwizzleILi3ELi4ELi3EEENS4_18smem_ptr_flag_bitsILi32EEENSS_INS5_IJNSA_ILi8EEENSA_ILi32EEEEEENS5_IJS18_SB_EEEEEEEvNS4_8identityENS4_13SM90_TMA_LOADES1C_vS1D_EENS_8epilogue10collective6detail29Sm90TmaWarpSpecializedAdapterINS1H_15DefaultEpilogueIfSJ_SJ_NS1G_6thread17LinearCombinationIfLi1EffLNS1L_9ScaleType4KindE0ELNS_15FloatRoundStyleE2EfEENS1_15EpilogueDefaultEEEEEvvEEEEvNT_6ParamsE:
[----:B------:R-:W0:Y:S01]  /*0000*/  LDC R1, c[0x0][0x28] ;  /* 0x00000a00ff017b82 */ /* 0x000e220000000800 */
[----:B------:R-:W1:Y:S01]  /*0010*/  S2R R62, SR_TID.X ;  /* 0x00000000003e7919 */ /* 0x000e620000002100 */
[----:B------:R-:W-:Y:S01]  /*0020*/  ELECT P0, URZ, PT ;  /* 0x00000000003f782f */ /* 0x000fe20003800000 */
[----:B------:R-:W-:Y:S01]  /*0030*/  BSSY B0, `(.L_x_0) ;  /* 0x000000f000007945 */ /* 0x000fe20003800000 */
[--C-:B-1----:R-:W-:Y:S02]  /*0040*/  SHF.R.U32.HI R0, RZ, 0x5, R62.reuse ;  /* 0x00000005ff007819 */ /* 0x102fe4000001163e */
[----:B------:R-:W-:-:S03]  /*0050*/  SHF.R.U32.HI R6, RZ, 0x7, R62 ;  /* 0x00000007ff067819 */ /* 0x000fc6000001163e */
[----:B------:R-:W1:Y:S04]  /*0060*/  SHFL.IDX PT, R3, R0, RZ, 0x1f ;  /* 0x00001fff00037589 */ /* 0x000e6800000e0000 */
[----:B------:R2:W3:Y:S01]  /*0070*/  SHFL.IDX PT, R2, R6, RZ, 0x1f ;  /* 0x00001fff06027589 */ /* 0x0004e200000e0000 */
[----:B-1----:R-:W-:-:S13]  /*0080*/  ISETP.NE.OR P0, PT, R3, RZ, !P0 ;  /* 0x000000ff0300720c */ /* 0x002fda0004705670 */
[----:B0-23--:R-:W-:Y:S05]  /*0090*/  @P0 BRA `(.L_x_1) ;  /* 0x0000000000200947 */ /* 0x00dfea0003800000 */
[----:B------:R-:W-:Y:S02]  /*00a0*/  ULDC.64 UR4, c[0x0][0x198] ;  /* 0x0000660000047ab9 */ /* 0x000fe40000000a00 */
[----:B------:R-:W-:Y:S02]  /*00b0*/  UIADD3 UR6, UP0, UR4, 0xf0, URZ ;  /* 0x000000f004067890 */ /* 0x000fe4000ff1e03f */
[----:B------:R-:W-:Y:S02]  /*00c0*/  UIADD3 UR4, UP1, UR4, 0x1f0, URZ ;  /* 0x000001f004047890 */ /* 0x000fe4000ff3e03f */
[----:B------:R-:W-:Y:S02]  /*00d0*/  UIADD3.X UR7, URZ, UR5, URZ, UP0, !UPT ;  /* 0x000000053f077290 */ /* 0x000fe400087fe43f */
[----:B------:R-:W-:-:S07]  /*00e0*/  UIADD3.X UR5, URZ, UR5, URZ, UP1, !UPT ;  /* 0x000000053f057290 */ /* 0x000fce0008ffe43f */
[----:B------:R0:W-:Y:S02]  /*00f0*/  UTMACCTL.PF [UR6] ;  /* 0x00000000060079b9 */ /* 0x0001e40008040000 */
[----:B------:R0:W-:Y:S02]  /*0100*/  UTMACCTL.PF [UR4] ;  /* 0x00000000040079b9 */ /* 0x0001e40008040000 */
[----:B0-----:R-:W-:Y:S01]  /*0110*/  NOP ;  /* 0x0000000000007918 */ /* 0x001fe20000000000 */
.L_x_1:
[----:B------:R-:W-:Y:S05]  /*0120*/  BSYNC B0 ;  /* 0x0000000000007941 */ /* 0x000fea0003800000 */
.L_x_0:
[----:B------:R-:W0:Y:S02]  /*0130*/  SHFL.IDX PT, R5, R0, RZ, 0x1f ;  /* 0x00001fff00057589 */ /* 0x000e2400000e0000 */
[----:B0-----:R-:W-:-:S13]  /*0140*/  ISETP.NE.AND P0, PT, R5, RZ, PT ;  /* 0x000000ff0500720c */ /* 0x001fda0003f05270 */
[----:B------:R-:W-:Y:S05]  /*0150*/  @P0 BRA `(.L_x_2) ;  /* 0x0000000000580947 */ /* 0x000fea0003800000 */
[----:B------:R-:W0:Y:S01]  /*0160*/  S2UR UR8, SR_CgaCtaId ;  /* 0x00000000000879c3 */ /* 0x000e220000008800 */
[----:B------:R-:W-:Y:S01]  /*0170*/  UMOV UR4, 0x400 ;  /* 0x0000040000047882 */ /* 0x000fe20000000000 */
[----:B------:R-:W-:Y:S01]  /*0180*/  UMOV UR5, 0x1 ;  /* 0x0000000100057882 */ /* 0x000fe20000000000 */
[----:B------:R-:W-:Y:S01]  /*0190*/  UMOV UR6, 0x8 ;  /* 0x0000000800067882 */ /* 0x000fe20000000000 */
[----:B------:R-:W-:Y:S01]  /*01a0*/  ELECT P0, URZ, PT ;  /* 0x00000000003f782f */ /* 0x000fe20003800000 */
[----:B------:R-:W-:-:S04]  /*01b0*/  UIADD3 UR6, -UR6, 0x100000, URZ ;  /* 0x0010000006067890 */ /* 0x000fc8000fffe13f */
[----:B------:R-:W-:Y:S02]  /*01c0*/  USHF.L.U32 UR7, UR6, 0xb, URZ ;  /* 0x0000000b06077899 */ /* 0x000fe4000800063f */
[----:B------:R-:W-:Y:S02]  /*01d0*/  USHF.L.U32 UR6, UR6, 0x1, URZ ;  /* 0x0000000106067899 */ /* 0x000fe4000800063f */
[----:B0-----:R-:W-:Y:S02]  /*01e0*/  ULEA UR8, UR8, UR4, 0x18 ;  /* 0x0000000408087291 */ /* 0x001fe4000f8ec03f */
[----:B------:R-:W-:-:S04]  /*01f0*/  UIADD3 UR4, -UR5, 0x100000, URZ ;  /* 0x0010000005047890 */ /* 0x000fc8000fffe13f */
[----:B------:R-:W-:Y:S02]  /*0200*/  USHF.L.U32 UR5, UR4, 0xb, URZ ;  /* 0x0000000b04057899 */ /* 0x000fe4000800063f */
[----:B------:R-:W-:Y:S01]  /*0210*/  USHF.L.U32 UR4, UR4, 0x1, URZ ;  /* 0x0000000104047899 */ /* 0x000fe2000800063f */
[----:B------:R-:W0:Y:S11]  /*0220*/  FENCE.VIEW.ASYNC.S ;  /* 0x00000000000073c6 */ /* 0x000e360000000000 */
[----:B0-----:R0:W1:Y:S01]  /*0230*/  SYNCS.EXCH.64 URZ, [UR8], UR4 ;  /* 0x00000004083f75b2 */ /* 0x0010620008000100 */
[----:B------:R0:W2:Y:S01]  /*0240*/  SYNCS.EXCH.64 URZ, [UR8+0x20], UR6 ;  /* 0x00002006083f75b2 */ /* 0x0000a20008000100 */
[----:B------:R0:W3:Y:S01]  /*0250*/  SYNCS.EXCH.64 URZ, [UR8+0x8], UR4 ;  /* 0x00000804083f75b2 */ /* 0x0000e20008000100 */
[----:B------:R0:W4:Y:S01]  /*0260*/  SYNCS.EXCH.64 URZ, [UR8+0x28], UR6 ;  /* 0x00002806083f75b2 */ /* 0x0001220008000100 */
[----:B------:R0:W0:Y:S01]  /*0270*/  SYNCS.EXCH.64 URZ, [UR8+0x10], UR4 ;  /* 0x00001004083f75b2 */ /* 0x0000220008000100 */
[----:B------:R0:W0:Y:S01]  /*0280*/  SYNCS.EXCH.64 URZ, [UR8+0x30], UR6 ;  /* 0x00003006083f75b2 */ /* 0x0000220008000100 */
[----:B------:R0:W0:Y:S01]  /*0290*/  SYNCS.EXCH.64 URZ, [UR8+0x18], UR4 ;  /* 0x00001804083f75b2 */ /* 0x0000220008000100 */
[----:B------:R0:W0:Y:S01]  /*02a0*/  SYNCS.EXCH.64 URZ, [UR8+0x38], UR6 ;  /* 0x00003806083f75b2 */ /* 0x0000220008000100 */
[----:B------:R-:W-:Y:S01]  /*02b0*/  NOP ;  /* 0x0000000000007918 */ /* 0x000fe20000000000 */
.L_x_2:
[----:B------:R-:W-:Y:S01]  /*02c0*/  SHF.R.S32.HI R7, RZ, 0x1f, R62 ;  /* 0x0000001fff077819 */ /* 0x000fe2000001143e */
[----:B------:R-:W5:Y:S01]  /*02d0*/  SHFL.IDX PT, R0, R0, RZ, 0x1f ;  /* 0x00001fff00007589 */ /* 0x000f6200000e0000 */
[----:B0-----:R-:W0:Y:S01]  /*02e0*/  S2UR UR8, SR_CTAID.X ;  /* 0x00000000000879c3 */ /* 0x001e220000002500 */
[----:B------:R-:W-:Y:S02]  /*02f0*/  ELECT P0, URZ, PT ;  /* 0x00000000003f782f */ /* 0x000fe40003800000 */
[----:B------:R-:W-:Y:S01]  /*0300*/  LEA.HI R7, R7, R62, RZ, 0x7 ;  /* 0x0000003e07077211 */ /* 0x000fe200078f38ff */
[----:B------:R-:W1:Y:S01]  /*0310*/  S2R R4, SR_CTAID.Y ;  /* 0x0000000000047919 */ /* 0x000e620000002600 */
[----:B------:R-:W-:Y:S01]  /*0320*/  ULDC UR4, c[0x0][0x154] ;  /* 0x0000550000047ab9 */ /* 0x000fe20000000800 */
[----:B------:R-:W-:Y:S01]  /*0330*/  NOP ;  /* 0x0000000000007918 */ /* 0x000fe20000000000 */
[----:B------:R-:W-:Y:S01]  /*0340*/  LOP3.LUT R7, R7, 0xffffff80, RZ, 0xc0, !PT ;  /* 0xffffff8007077812 */ /* 0x000fe200078ec0ff */
[----:B------:R-:W-:Y:S01]  /*0350*/  NOP ;  /* 0x0000000000007918 */ /* 0x000fe20000000000 */
[----:B------:R-:W2:Y:S03]  /*0360*/  LDC R14, c[0x0][0x140] ;  /* 0x00005000ff0e7b82 */ /* 0x000ea60000000800 */
[----:B------:R-:W-:-:S05]  /*0370*/  IMAD.IADD R7, R62, 0x1, -R7 ;  /* 0x000000013e077824 */ /* 0x000fca00078e0a07 */
[----:B------:R-:W-:Y:S01]  /*0380*/  SHF.R.S32.HI R8, RZ, 0x1f, R7 ;  /* 0x0000001fff087819 */ /* 0x000fe20000011407 */
[----:B------:R-:W3:Y:S01]  /*0390*/  LDC R12, c[0x0][0x144] ;  /* 0x00005100ff0c7b82 */ /* 0x000ee20000000800 */
[----:B------:R-:W-:Y:S02]  /*03a0*/  LOP3.LUT P2, RZ, R7, 0x7, RZ, 0xc0, !PT ;  /* 0x0000000707ff7812 */ /* 0x000fe4000784c0ff */
[----:B------:R-:W-:Y:S02]  /*03b0*/  LEA.HI R8, R8, R7, RZ, 0x3 ;  /* 0x0000000708087211 */ /* 0x000fe400078f18ff */
[----:B-----5:R-:W-:Y:S02]  /*03c0*/  ISETP.NE.OR P0, PT, R0, RZ, !P0 ;  /* 0x000000ff0000720c */ /* 0x020fe40004705670 */
[--C-:B------:R-:W-:Y:S02]  /*03d0*/  SHF.R.S32.HI R0, RZ, 0x3, R8.reuse ;  /* 0x00000003ff007819 */ /* 0x100fe40000011408 */
[----:B------:R-:W-:-:S02]  /*03e0*/  SHF.R.S32.HI R9, RZ, 0x1f, R8 ;  /* 0x0000001fff097819 */ /* 0x000fc40000011408 */
[----:B------:R-:W-:Y:S02]  /*03f0*/  SHF.R.S32.HI R8, RZ, 0x1f, R5 ;  /* 0x0000001fff087819 */ /* 0x000fe40000011405 */
[----:B------:R-:W-:Y:S02]  /*0400*/  LEA.HI R9, R9, R0, RZ, 0x2 ;  /* 0x0000000009097211 */ /* 0x000fe400078f10ff */
[----:B------:R-:W-:Y:S02]  /*0410*/  LEA.HI R8, R8, R5, RZ, 0x2 ;  /* 0x0000000508087211 */ /* 0x000fe400078f10ff */
[----:B-1----:R-:W-:Y:S01]  /*0420*/  I2FP.F32.U32 R11, R4 ;  /* 0x00000004000b7245 */ /* 0x002fe20000201000 */
[----:B------:R-:W-:Y:S01]  /*0430*/  VOTEU.ALL UP0, P0 ;  /* 0x00000000003f7886 */ /* 0x000fe20000000000 */
[----:B------:R-:W-:Y:S01]  /*0440*/  LOP3.LUT R10, R8, 0x3ffffffc, RZ, 0xc0, !PT ;  /* 0x3ffffffc080a7812 */ /* 0x000fe200078ec0ff */
[----:B------:R-:W-:Y:S01]  /*0450*/  VOTEU.ALL UP1, P0 ;  /* 0x00000000003f7886 */ /* 0x000fe20000020000 */
[----:B------:R-:W-:Y:S01]  /*0460*/  LOP3.LUT R9, R9, 0xfffffffc, RZ, 0xc0, !PT ;  /* 0xfffffffc09097812 */ /* 0x000fe200078ec0ff */
[----:B------:R-:W-:Y:S01]  /*0470*/  FMUL R13, R11, UR4 ;  /* 0x000000040b0d7c20 */ /* 0x000fe20008400000 */
[----:B------:R-:W1:Y:S01]  /*0480*/  @!UP0 S2UR UR7, SR_CgaCtaId ;  /* 0x00000000000789c3 */ /* 0x000e620000008800 */
[----:B------:R-:W-:Y:S01]  /*0490*/  IMAD.IADD R11, R5, 0x1, -R10 ;  /* 0x00000001050b7824 */ /* 0x000fe200078e0a0a */
[----:B0-----:R-:W-:Y:S01]  /*04a0*/  I2FP.F32.U32 R10, UR8 ;  /* 0x00000008000a7c45 */ /* 0x001fe20008201000 */
[----:B------:R-:W-:Y:S01]  /*04b0*/  IMAD.IADD R8, R0, 0x1, -R9 ;  /* 0x0000000100087824 */ /* 0x000fe200078e0a09 */
[----:B------:R-:W-:Y:S01]  /*04c0*/  ULDC UR4, c[0x0][0x150] ;  /* 0x0000540000047ab9 */ /* 0x000fe20000000800 */
[----:B------:R-:W0:Y:S01]  /*04d0*/  F2I.U32.TRUNC.NTZ R13, R13 ;  /* 0x0000000d000d7305 */ /* 0x000e22000020f000 */
[----:B------:R-:W-:Y:S01]  /*04e0*/  SHF.R.S32.HI R0, RZ, 0x1f, R3 ;  /* 0x0000001fff007819 */ /* 0x000fe20000011403 */
[----:B------:R-:W-:Y:S01]  /*04f0*/  FMUL R10, R10, UR4 ;  /* 0x000000040a0a7c20 */ /* 0x000fe20008400000 */
[----:B------:R-:W5:Y:S01]  /*0500*/  LDC R9, c[0x0][0x148] ;  /* 0x00005200ff097b82 */ /* 0x000f620000000800 */
[----:B------:R-:W-:Y:S01]  /*0510*/  IMAD R8, R11, 0x4, R8 ;  /* 0x000000040b087824 */ /* 0x000fe200078e0208 */
[----:B------:R-:W-:Y:S01]  /*0520*/  LEA.HI R0, R0, R3, RZ, 0x2 ;  /* 0x0000000300007211 */ /* 0x000fe200078f10ff */
[----:B------:R-:W-:Y:S01]  /*0530*/  UMOV UR4, 0x20 ;  /* 0x0000002000047882 */ /* 0x000fe20000000000 */
[----:B------:R-:W-:Y:S01]  /*0540*/  @!UP0 UMOV UR6, 0x400 ;  /* 0x0000040000068882 */ /* 0x000fe20000000000 */
[----:B------:R-:W4:Y:S01]  /*0550*/  F2I.U32.TRUNC.NTZ R10, R10 ;  /* 0x0000000a000a7305 */ /* 0x000f22000020f000 */
[----:B------:R-:W-:Y:S01]  /*0560*/  LOP3.LUT R0, R0, 0xfffffffc, RZ, 0xc0, !PT ;  /* 0xfffffffc00007812 */ /* 0x000fe200078ec0ff */
[----:B------:R-:W-:Y:S01]  /*0570*/  IMAD.SHL.U32 R19, R8, 0x4, RZ ;  /* 0x0000000408137824 */ /* 0x000fe200078e00ff */
[----:B------:R-:W-:-:S04]  /*0580*/  @!UP0 UIADD3 UR4, -UR4, 0x100000, URZ ;  /* 0x0010000004048890 */ /* 0x000fc8000fffe13f */
[----:B------:R-:W-:Y:S02]  /*0590*/  @!UP0 USHF.L.U32 UR5, UR4, 0xb, URZ ;  /* 0x0000000b04058899 */ /* 0x000fe4000800063f */
[----:B------:R-:W-:Y:S01]  /*05a0*/  @!UP0 USHF.L.U32 UR4, UR4, 0x1, URZ ;  /* 0x0000000104048899 */ /* 0x000fe2000800063f */
[----:B--2---:R-:W-:Y:S01]  /*05b0*/  ISETP.EQ.U32.AND P3, PT, R14, 0x1, PT ;  /* 0x000000010e00780c */ /* 0x004fe20003f62070 */
[----:B------:R-:W-:Y:S01]  /*05c0*/  IMAD.IADD R3, R3, 0x1, -R0 ;  /* 0x0000000103037824 */ /* 0x000fe200078e0a00 */
[----:B------:R-:W-:Y:S01]  /*05d0*/  LOP3.LUT R19, R8, 0xc, R19, 0x78, !PT ;  /* 0x0000000c08137812 */ /* 0x000fe200078e7813 */
[----:B0-----:R-:W-:Y:S02]  /*05e0*/  IMAD.MOV R22, RZ, RZ, -R13 ;  /* 0x000000ffff167224 */ /* 0x001fe400078e0a0d */
[----:B------:R-:W-:Y:S01]  /*05f0*/  VIADD R8, R2, 0xffffffff ;  /* 0xffffffff02087836 */ /* 0x000fe20000000000 */
[----:B-1----:R-:W-:Y:S01]  /*0600*/  @!UP0 ULEA UR6, UR7, UR6, 0x18 ;  /* 0x0000000607068291 */ /* 0x002fe2000f8ec03f */
[----:B------:R-:W-:Y:S01]  /*0610*/  ISETP.NE.AND P1, PT, R3, 0x3, PT ;  /* 0x000000030300780c */ /* 0x000fe20003f25270 */
[----:B------:R-:W-:Y:S01]  /*0620*/  VOTEU.ALL UP0, P0 ;  /* 0x00000000003f7886 */ /* 0x000fe20000000000 */
[----:B------:R-:W-:Y:S01]  /*0630*/  ISETP.LT.U32.AND P0, PT, R19, 0x4, !P2 ;  /* 0x000000041300780c */ /* 0x000fe20005701070 */
[----:B----4-:R-:W-:Y:S01]  /*0640*/  IMAD.MOV R7, RZ, RZ, -R10 ;  /* 0x000000ffff077224 */ /* 0x010fe200078e0a0a */
[----:B------:R-:W-:-:S02]  /*0650*/  ISETP.EQ.OR P1, PT, R3, RZ, !P1 ;  /* 0x000000ff0300720c */ /* 0x000fc40004f22670 */
[----:B------:R-:W-:Y:S01]  /*0660*/  ISETP.GE.U32.AND P5, PT, R8, 0x2, PT ;  /* 0x000000020800780c */ /* 0x000fe20003fa6070 */
[----:B-----5:R-:W-:Y:S01]  /*0670*/  IMAD R0, R9, R22, R4 ;  /* 0x0000001609007224 */ /* 0x020fe200078e0204 */
[----:B------:R-:W-:Y:S01]  /*0680*/  ISETP.EQ.AND P1, PT, R2, RZ, P1 ;  /* 0x000000ff0200720c */ /* 0x000fe20000f22270 */
[----:B---3--:R-:W-:Y:S01]  /*0690*/  IMAD R7, R12, R7, UR8 ;  /* 0x000000080c077e24 */ /* 0x008fe2000f8e0207 */
[----:B------:R-:W-:Y:S01]  /*06a0*/  ISETP.NE.AND P2, PT, R2, RZ, PT ;  /* 0x000000ff0200720c */ /* 0x000fe20003f45270 */
[----:B------:R-:W0:Y:S02]  /*06b0*/  FENCE.VIEW.ASYNC.S ;  /* 0x00000000000073c6 */ /* 0x000e240000000000 */
[----:B0-----:R0:W1:Y:S01]  /*06c0*/  @!UP0 SYNCS.EXCH.64 URZ, [UR6+0x50], UR4 ;  /* 0x00005004063f85b2 */ /* 0x0010620008000100 */
[----:B------:R-:W-:Y:S02]  /*06d0*/  ISETP.NE.AND P4, PT, R0, R19, PT ;  /* 0x000000130000720c */ /* 0x000fe40003f85270 */
[----:B------:R-:W-:-:S02]  /*06e0*/  SEL R18, RZ, 0x1, !P1 ;  /* 0x00000001ff127807 */ /* 0x000fc40004800000 */
[----:B------:R-:W-:Y:S02]  /*06f0*/  ISETP.EQ.OR P4, PT, R7, RZ, !P4 ;  /* 0x000000ff0700720c */ /* 0x000fe40006782670 */
[----:B------:R-:W-:Y:S02]  /*0700*/  LOP3.LUT R0, R62, 0x7f, RZ, 0xc0, !PT ;  /* 0x0000007f3e007812 */ /* 0x000fe400078ec0ff */
[----:B------:R-:W-:Y:S02]  /*0710*/  PLOP3.LUT P0, PT, P0, P4, PT, 0x80, 0x0 ;  /* 0x000000000000781c */ /* 0x000fe40000709070 */
[----:B------:R-:W-:Y:S02]  /*0720*/  SEL R18, R18, 0x2, P5 ;  /* 0x0000000212127807 */ /* 0x000fe40002800000 */
[----:B------:R-:W-:Y:S01]  /*0730*/  P2R R68, PR, RZ, 0x1 ;  /* 0x00000001ff447803 */ /* 0x000fe20000000000 */
[----:B------:R0:W2:Y:S01]  /*0740*/  @!UP1 SYNCS.EXCH.64 URZ, [UR6+0x58], UR4 ;  /* 0x00005804063f95b2 */ /* 0x0000a20008000100 */
[----:B------:R-:W-:Y:S01]  /*0750*/  NOP ;  /* 0x0000000000007918 */ /* 0x000fe20000000000 */
[----:B------:R-:W-:Y:S06]  /*0760*/  @!P3 BRA `(.L_x_3) ;  /* 0x000000000008b947 */ /* 0x000fec0003800000 */
[----:B-12---:R-:W-:Y:S01]  /*0770*/  UCGABAR_ARV ;  /* 0x00000000000079c7 */ /* 0x006fe20008000000 */
[----:B------:R-:W-:Y:S05]  /*0780*/  BRA `(.L_x_4) ;  /* 0x0000000000047947 */ /* 0x000fea0003800000 */
.L_x_3:
[----:B-12---:R-:W-:Y:S01]  /*0790*/  NOP ;  /* 0x0000000000007918 */ /* 0x006fe20000000000 */
.L_x_4:
[----:B------:R-:W1:Y:S01]  /*07a0*/  LDC R2, c[0x0][0x65c] ;  /* 0x00019700ff027b82 */ /* 0x000e620000000800 */
[----:B------:R-:W-:Y:S02]  /*07b0*/  IMAD.U32 R10, RZ, RZ, UR8 ;  /* 0x00000008ff0a7e24 */ /* 0x000fe4000f8e00ff */
[----:B------:R-:W-:Y:S01]  /*07c0*/  IMAD.MOV.U32 R11, RZ, RZ, RZ ;  /* 0x000000ffff0b7224 */ /* 0x000fe200078e00ff */
[----:B-1----:R-:W-:-:S04]  /*07d0*/  ISETP.NE.AND P1, PT, R2, 0x1, PT ;  /* 0x000000010200780c */ /* 0x002fc80003f25270 */
[----:B------:R-:W-:-:S09]  /*07e0*/  P2R R5, PR, RZ, 0x2 ;  /* 0x00000002ff057803 */ /* 0x000fd20000000000 */
[----:B------:R-:W1:Y:S01]  /*07f0*/  @P1 LDC R17, c[0x0][0x10] ;  /* 0x00000400ff111b82 */ /* 0x000e620000000800 */
[----:B------:R-:W-:Y:S02]  /*0800*/  @P1 IMAD.MOV.U32 R5, RZ, RZ, RZ ;  /* 0x000000ffff051224 */ /* 0x000fe400078e00ff */
[----:B------:R-:W-:-:S05]  /*0810*/  @P1 IMAD.MOV.U32 R15, RZ, RZ, RZ ;  /* 0x000000ffff0f1224 */ /* 0x000fca00078e00ff */
[----:B------:R-:W2:Y:S01]  /*0820*/  @!P1 LDC R13, c[0x0][0xc] ;  /* 0x00000300ff0d9b82 */ /* 0x000ea20000000800 */
[----:B0-----:R-:W-:Y:S01]  /*0830*/  ULDC UR4, c[0x0][0xc] ;  /* 0x0000030000047ab9 */ /* 0x001fe20000000800 */
[----:B------:R-:W-:Y:S01]  /*0840*/  ULDC UR5, c[0x0][0x10] ;  /* 0x0000040000057ab9 */ /* 0x000fe20000000800 */
[----:B------:R-:W-:Y:S01]  /*0850*/  ULDC UR6, c[0x0][0x14] ;  /* 0x0000050000067ab9 */ /* 0x000fe20000000800 */
[----:B------:R-:W-:-:S04]  /*0860*/  UIMAD.WIDE.U32 UR4, UR4, UR5, URZ ;  /* 0x00000005040472a5 */ /* 0x000fc8000f8e003f */
[----:B------:R-:W-:Y:S02]  /*0870*/  UIMAD.WIDE.U32 UR38, UR4, UR6, URZ ;  /* 0x00000006042672a5 */ /* 0x000fe4000f8e003f */
[----:B------:R-:W-:-:S04]  /*0880*/  UIMAD UR41, UR5, UR6, URZ ;  /* 0x00000006052972a4 */ /* 0x000fc8000f8e023f */
[----:B------:R-:W-:Y:S01]  /*0890*/  UIADD3 UR41, UR39, UR41, URZ ;  /* 0x0000002927297290 */ /* 0x000fe2000fffe03f */
[----:B-1----:R-:W-:-:S04]  /*08a0*/  @P1 IMAD.WIDE.U32 R16, R17, UR8, R4 ;  /* 0x0000000811101c25 */ /* 0x002fc8000f8e0004 */
[----:B------:R-:W-:Y:S02]  /*08b0*/  @P1 IMAD.IADD R17, R17, 0x1, R15 ;  /* 0x0000000111111824 */ /* 0x000fe400078e020f */
[----:B--2---:R-:W-:-:S04]  /*08c0*/  @!P1 IMAD.WIDE.U32 R10, R4, R13, R10 ;  /* 0x0000000d040a9225 */ /* 0x004fc800078e000a */
[----:B------:R-:W-:Y:S02]  /*08d0*/  @!P1 IMAD.MOV.U32 R16, RZ, RZ, R10 ;  /* 0x000000ffff109224 */ /* 0x000fe400078e000a */
[----:B------:R-:W-:Y:S01]  /*08e0*/  @!P1 IMAD.MOV.U32 R17, RZ, RZ, R11 ;  /* 0x000000ffff119224 */ /* 0x000fe200078e000b */
[----:B------:R-:W-:Y:S06]  /*08f0*/  @!P3 BRA `(.L_x_5) ;  /* 0x00000000000cb947 */ /* 0x000fec0003800000 */
[----:B------:R-:W-:Y:S01]  /*0900*/  UCGABAR_WAIT ;  /* 0x0000000000007dc7 */ /* 0x000fe20008000000 */
[----:B------:R-:W-:Y:S01]  /*0910*/  CCTL.IVALL ;  /* 0x00000000ff00798f */ /* 0x000fe20002000000 */
[----:B------:R-:W-:Y:S05]  /*0920*/  BRA `(.L_x_6) ;  /* 0x0000000000047947 */ /* 0x000fea0003800000 */
.L_x_5:
[----:B------:R-:W-:Y:S06]  /*0930*/  BAR.SYNC.DEFER_BLOCKING 0x0 ;  /* 0x0000000000007b1d */ /* 0x000fec0000010000 */
.L_x_6:
[----:B------:R-:W-:Y:S05]  /*0940*/  @!P2 BRA `(.L_x_7) ;  /* 0x0000003c0054a947 */ /* 0x000fea0003800000 */
[----:B------:R-:W-:-:S13]  /*0950*/  ISETP.GT.U32.AND P0, PT, R8, 0x1, PT ;  /* 0x000000010800780c */ /* 0x000fda0003f04070 */
[----:B------:R-:W-:Y:S05]  /*0960*/  @P0 EXIT ;  /* 0x000000000000094d */ /* 0x000fea0003800000 */
[----:B------:R-:W-:Y:S01]  /*0970*/  ULDC.64 UR4, c[0x0][0x650] ;  /* 0x0001940000047ab9 */ /* 0x000fe20000000a00 */
[----:B------:R-:W-:Y:S01]  /*0980*/  PRMT R3, RZ, 0x7610, R3 ;  /* 0x00007610ff037816 */ /* 0x000fe20000000003 */
[----:B------:R-:W-:Y:S01]  /*0990*/  IMAD.MOV.U32 R71, RZ, RZ, -0x1 ;  /* 0xffffffffff477424 */ /* 0x000fe200078e00ff */
[----:B------:R-:W-:Y:S01]  /*09a0*/  ISETP.GE.U32.AND P0, PT, R16, UR4, PT ;  /* 0x0000000410007c0c */ /* 0x000fe2000bf06070 */
[----:B------:R-:W-:Y:S02]  /*09b0*/  IMAD.MOV.U32 R70, RZ, RZ, -0x1 ;  /* 0xffffffffff467424 */ /* 0x000fe400078e00ff */
[----:B------:R-:W-:Y:S01]  /*09c0*/  IMAD.MOV.U32 R67, RZ, RZ, -0x1 ;  /* 0xffffffffff437424 */ /* 0x000fe200078e00ff */
[----:B------:R-:W-:-:S13]  /*09d0*/  ISETP.GE.U32.AND.EX P0, PT, R17, UR5, PT, P0 ;  /* 0x0000000511007c0c */ /* 0x000fda000bf06100 */
[----:B------:R-:W-:Y:S05]  /*09e0*/  @P0 BRA `(.L_x_8) ;  /* 0x0000000400280947 */ /* 0x000fea0003800000 */
[----:B------:R-:W0:Y:S01]  /*09f0*/  LDC.64 R24, c[0x0][0x628] ;  /* 0x00018a00ff187b82 */ /* 0x000e220000000a00 */
[----:B------:R-:W-:Y:S02]  /*0a00*/  IMAD.MOV.U32 R10, RZ, RZ, R16 ;  /* 0x000000ffff0a7224 */ /* 0x000fe400078e0010 */
[----:B------:R-:W-:-:S05]  /*0a10*/  IMAD.MOV.U32 R11, RZ, RZ, R17 ;  /* 0x000000ffff0b7224 */ /* 0x000fca00078e0011 */
[----:B------:R-:W1:Y:S08]  /*0a20*/  LDC R8, c[0x0][0x630] ;  /* 0x00018c00ff087b82 */ /* 0x000e700000000800 */
[----:B------:R-:W2:Y:S01]  /*0a30*/  LDC.64 R26, c[0x0][0x620] ;  /* 0x00018800ff1a7b82 */ /* 0x000ea20000000a00 */
[----:B0-----:R-:W-:-:S04]  /*0a40*/  ISETP.NE.U32.AND P0, PT, R24, RZ, PT ;  /* 0x000000ff1800720c */ /* 0x001fc80003f05070 */
[----:B------:R-:W-:-:S13]  /*0a50*/  ISETP.NE.AND.EX P0, PT, R25, RZ, PT, P0 ;  /* 0x000000ff1900720c */ /* 0x000fda0003f05300 */
[----:B-12---:R-:W-:Y:S05]  /*0a60*/  @!P0 BRA `(.L_x_9) ;  /* 0x0000000000288947 */ /* 0x006fea0003800000 */
[----:B------:R-:W0:Y:S02]  /*0a70*/  LDC R3, c[0x0][0x634] ;  /* 0x00018d00ff037b82 */ /* 0x000e240000000800 */
[----:B0-----:R-:W-:-:S05]  /*0a80*/  IADD3 R3, P0, R16, R3, RZ ;  /* 0x0000000310037210 */ /* 0x001fca0007f1e0ff */
[----:B------:R-:W-:-:S04]  /*0a90*/  IMAD.X R21, RZ, RZ, R17, P0 ;  /* 0x000000ffff157224 */ /* 0x000fc800000e0611 */
[----:B------:R-:W-:-:S04]  /*0aa0*/  IMAD.WIDE.U32 R10, R21, R24, RZ ;  /* 0x00000018150a7225 */ /* 0x000fc800078e00ff */
[----:B------:R-:W-:-:S04]  /*0ab0*/  IMAD.WIDE.U32 R12, P0, R3, R25, R10 ;  /* 0x00000019030c7225 */ /* 0x000fc8000780000a */
[----:B------:R-:W-:-:S04]  /*0ac0*/  IMAD.WIDE.U32 R10, R3, R24, RZ ;  /* 0x00000018030a7225 */ /* 0x000fc800078e00ff */
[----:B------:R-:W-:Y:S01]  /*0ad0*/  IMAD.X R15, RZ, RZ, RZ, P0 ;  /* 0x000000ffff0f7224 */ /* 0x000fe200000e06ff */
[----:B------:R-:W-:Y:S01]  /*0ae0*/  IADD3 RZ, P0, R11, R12, RZ ;  /* 0x0000000c0bff7210 */ /* 0x000fe20007f1e0ff */
[----:B------:R-:W-:-:S04]  /*0af0*/  IMAD.MOV.U32 R14, RZ, RZ, R13 ;  /* 0x000000ffff0e7224 */ /* 0x000fc800078e000d */
[----:B------:R-:W-:-:S08]  /*0b00*/  IMAD.WIDE.U32.X R10, R21, R25, R14, P0 ;  /* 0x00000019150a7225 */ /* 0x000fd000000e040e */
.L_x_9:
[----:B------:R-:W0:Y:S01]  /*0b10*/  LDC.64 R30, c[0x0][0x640] ;  /* 0x00019000ff1e7b82 */ /* 0x000e220000000a00 */
[--C-:B------:R-:W-:Y:S01]  /*0b20*/  SHF.R.U64 R67, R10, R8, R11.reuse ;  /* 0x000000080a437219 */ /* 0x100fe2000000120b */
[----:B------:R-:W-:Y:S01]  /*0b30*/  IMAD R22, R9, R22, R4 ;  /* 0x0000001609167224 */ /* 0x000fe200078e0204 */
[----:B------:R-:W-:Y:S01]  /*0b40*/  SHF.R.U32.HI R3, RZ, R8, R11 ;  /* 0x00000008ff037219 */ /* 0x000fe2000001160b */
[----:B------:R-:W-:Y:S01]  /*0b50*/  IMAD.MOV.U32 R23, RZ, RZ, 0x1 ;  /* 0x00000001ff177424 */ /* 0x000fe200078e00ff */
[----:B------:R-:W-:-:S03]  /*0b60*/  IADD3 R5, P0, RZ, -R67, RZ ;  /* 0x80000043ff057210 */ /* 0x000fc60007f1e0ff */
[----:B------:R-:W1:Y:S02]  /*0b70*/  LDC R12, c[0x0][0x618] ;  /* 0x00018600ff0c7b82 */ /* 0x000e640000000800 */
[----:B------:R-:W-:Y:S02]  /*0b80*/  IMAD.X R3, RZ, RZ, ~R3, P0 ;  /* 0x000000ffff037224 */ /* 0x000fe400000e0e03 */
[----:B------:R-:W-:-:S04]  /*0b90*/  IMAD.WIDE.U32 R10, R5, R26, R16 ;  /* 0x0000001a050a7225 */ /* 0x000fc800078e0010 */
[----:B------:R-:W2:Y:S01]  /*0ba0*/  LDC R20, c[0x0][0x608] ;  /* 0x00018200ff147b82 */ /* 0x000ea20000000800 */
[----:B------:R-:W-:Y:S02]  /*0bb0*/  IMAD R8, R3, R26, RZ ;  /* 0x0000001a03087224 */ /* 0x000fe400078e02ff */
[----:B------:R-:W-:Y:S02]  /*0bc0*/  IMAD.MOV.U32 R3, RZ, RZ, -0x1 ;  /* 0xffffffffff037424 */ /* 0x000fe400078e00ff */
[----:B------:R-:W-:-:S03]  /*0bd0*/  IMAD R5, R5, R27, R8 ;  /* 0x0000001b05057224 */ /* 0x000fc600078e0208 */
[----:B------:R-:W3:Y:S01]  /*0be0*/  LDC R28, c[0x0][0x658] ;  /* 0x00019600ff1c7b82 */ /* 0x000ee20000000800 */
[----:B------:R-:W-:Y:S01]  /*0bf0*/  IMAD.IADD R5, R11, 0x1, R5 ;  /* 0x000000010b057824 */ /* 0x000fe200078e0205 */
[----:B0-----:R-:W-:-:S04]  /*0c00*/  ISETP.NE.U32.AND P0, PT, R30, RZ, PT ;  /* 0x000000ff1e00720c */ /* 0x001fc80003f05070 */
[----:B------:R-:W-:Y:S02]  /*0c10*/  ISETP.NE.AND.EX P0, PT, R31, RZ, PT, P0 ;  /* 0x000000ff1f00720c */ /* 0x000fe40003f05300 */
[----:B------:R-:W0:Y:S01]  /*0c20*/  LDC R24, c[0x0][0x600] ;  /* 0x00018000ff187b82 */ /* 0x000e220000000800 */
[-CC-:B-1----:R-:W-:Y:S02]  /*0c30*/  SHF.R.U64 R14, R10, R12.reuse, R5.reuse ;  /* 0x0000000c0a0e7219 */ /* 0x182fe40000001205 */
[----:B------:R-:W-:-:S05]  /*0c40*/  SHF.R.U32.HI R5, RZ, R12, R5 ;  /* 0x0000000cff057219 */ /* 0x000fca0000011605 */
[----:B------:R-:W1:Y:S01]  /*0c50*/  LDC R15, c[0x0][0x648] ;  /* 0x00019200ff0f7b82 */ /* 0x000e620000000800 */
[-CC-:B--2---:R-:W-:Y:S02]  /*0c60*/  SHF.R.U64 R27, R14, R20.reuse, R5.reuse ;  /* 0x000000140e1b7219 */ /* 0x184fe40000001205 */
[----:B------:R-:W-:-:S05]  /*0c70*/  SHF.R.U32.HI R5, RZ, R20, R5 ;  /* 0x00000014ff057219 */ /* 0x000fca0000011605 */
[----:B------:R-:W2:Y:S01]  /*0c80*/  LDC R21, c[0x0][0x638] ;  /* 0x00018e00ff157b82 */ /* 0x000ea20000000800 */
[-CC-:B---3--:R-:W-:Y:S02]  /*0c90*/  SHF.R.U64 R20, R27, R28.reuse, R5.reuse ;  /* 0x0000001c1b147219 */ /* 0x188fe40000001205 */
[-C--:B------:R-:W-:Y:S02]  /*0ca0*/  SHF.L.U32 R3, R3, R28.reuse, RZ ;  /* 0x0000001c03037219 */ /* 0x080fe400000006ff */
[----:B------:R-:W-:Y:S01]  /*0cb0*/  SHF.R.U32.HI R5, RZ, R28, R5 ;  /* 0x0000001cff057219 */ /* 0x000fe20000011605 */
[----:B------:R-:W-:Y:S01]  /*0cc0*/  IMAD.MOV.U32 R4, RZ, RZ, R20 ;  /* 0x000000ffff047224 */ /* 0x000fe200078e0014 */
[----:B------:R-:W-:Y:S01]  /*0cd0*/  LOP3.LUT R12, RZ, R3, RZ, 0x33, !PT ;  /* 0x00000003ff0c7212 */ /* 0x000fe200078e33ff */
[----:B------:R-:W3:Y:S01]  /*0ce0*/  LDC R25, c[0x0][0x610] ;  /* 0x00018400ff197b82 */ /* 0x000ee20000000800 */
[----:B------:R-:W-:Y:S05]  /*0cf0*/  @!P0 BRA `(.L_x_10) ;  /* 0x0000000000288947 */ /* 0x000fea0003800000 */
[----:B------:R-:W4:Y:S02]  /*0d00*/  LDC R3, c[0x0][0x64c] ;  /* 0x00019300ff037b82 */ /* 0x000f240000000800 */
[----:B----4-:R-:W-:-:S05]  /*0d10*/  IADD3 R3, P0, R20, R3, RZ ;  /* 0x0000000314037210 */ /* 0x010fca0007f1e0ff */
        /* <DEDUP_REMOVED lines=8> */
.L_x_10:
[----:B-1----:R-:W-:Y:S01]  /*0da0*/  SHF.R.U64 R4, R4, R15, R5 ;  /* 0x0000000f04047219 */ /* 0x002fe20000001205 */
[----:B0-----:R-:W-:Y:S01]  /*0db0*/  VIADD R5, R24, 0xffffffff ;  /* 0xffffffff18057836 */ /* 0x001fe20000000000 */
[----:B------:R-:W-:Y:S02]  /*0dc0*/  SHF.L.U32 R3, R23, R28, RZ ;  /* 0x0000001c17037219 */ /* 0x000fe400000006ff */
[----:B------:R-:W-:Y:S01]  /*0dd0*/  LOP3.LUT R12, R27, R12, RZ, 0xc0, !PT ;  /* 0x0000000c1b0c7212 */ /* 0x000fe200078ec0ff */
[----:B------:R-:W-:Y:S01]  /*0de0*/  IMAD.MOV R8, RZ, RZ, -R4 ;  /* 0x000000ffff087224 */ /* 0x000fe200078e0a04 */
[----:B------:R-:W-:-:S03]  /*0df0*/  SEL R7, R7, R22, !P1 ;  /* 0x0000001607077207 */ /* 0x000fc60004800000 */
[----:B------:R-:W-:Y:S01]  /*0e00*/  IMAD R12, R3, R4, R12 ;  /* 0x00000004030c7224 */ /* 0x000fe200078e020c */
[----:B------:R-:W-:Y:S01]  /*0e10*/  LOP3.LUT R4, R14, R5, RZ, 0xc0, !PT ;  /* 0x000000050e047212 */ /* 0x000fe200078ec0ff */
[----:B--2---:R-:W-:Y:S02]  /*0e20*/  IMAD R3, R8, R21, R20 ;  /* 0x0000001508037224 */ /* 0x004fe400078e0214 */
[----:B---3--:R-:W-:Y:S02]  /*0e30*/  IMAD R7, R12, R25, R7 ;  /* 0x000000190c077224 */ /* 0x008fe400078e0207 */
[----:B------:R-:W-:Y:S02]  /*0e40*/  IMAD.MOV.U32 R5, RZ, RZ, 0x1 ;  /* 0x00000001ff057424 */ /* 0x000fe400078e00ff */
[----:B------:R-:W-:-:S03]  /*0e50*/  IMAD R4, R3, R24, R4 ;  /* 0x0000001803047224 */ /* 0x000fc600078e0204 */
[----:B------:R-:W-:Y:S02]  /*0e60*/  PRMT R3, R5, 0x7610, R3 ;  /* 0x0000761005037816 */ /* 0x000fe40000000003 */
[----:B------:R-:W-:Y:S02]  /*0e70*/  SEL R70, R4, R7, !P1 ;  /* 0x0000000704467207 */ /* 0x000fe40004800000 */
[----:B------:R-:W-:-:S07]  /*0e80*/  SEL R71, R7, R4, !P1 ;  /* 0x0000000407477207 */ /* 0x000fce0004800000 */
.L_x_8:
[----:B------:R-:W-:-:S08]  /*0e90*/  NOP ;  /* 0x0000000000007918 */ /* 0x000fd00000000000 */
[----:B------:R-:W0:Y:S02]  /*0ea0*/  USETMAXREG.TRY_ALLOC.CTAPOOL UP0, 0xe8 ;  /* 0x000000e8000079c8 */ /* 0x000e240008000600 */
[----:B0-----:R-:W-:-:S13]  /*0eb0*/  PLOP3.LUT P0, PT, PT, PT, UP0, 0x80, 0x0 ;  /* 0x000000000000781c */ /* 0x001fda0003f0f008 */
[----:B------:R-:W-:Y:S05]  /*0ec0*/  @!P0 BRA `(.L_x_8) ;  /* 0xfffffffc00f08947 */ /* 0x000fea000383ffff */
[----:B------:R-:W-:Y:S01]  /*0ed0*/  ULDC.64 UR4, c[0x0][0x598] ;  /* 0x0001660000047ab9 */ /* 0x000fe20000000a00 */
[----:B------:R-:W-:Y:S01]  /*0ee0*/  ULDC.64 UR36, c[0x0][0x208] ;  /* 0x0000820000247ab9 */ /* 0x000fe20000000a00 */
[----:B------:R-:W-:-:S04]  /*0ef0*/  ISETP.NE.U32.AND P0, PT, RZ, UR4, PT ;  /* 0x00000004ff007c0c */ /* 0x000fc8000bf05070 */
[----:B------:R-:W-:-:S13]  /*0f00*/  ISETP.NE.AND.EX P0, PT, RZ, UR5, PT, P0 ;  /* 0x00000005ff007c0c */ /* 0x000fda000bf05300 */
[----:B------:R-:W-:Y:S05]  /*0f10*/  @!P0 BRA `(.L_x_11) ;  /* 0x00000000001c8947 */ /* 0x000fea0003800000 */
[----:B------:R-:W0:Y:S02]  /*0f20*/  LDC.64 R4, c[0x0][0x598] ;  /* 0x00016600ff047b82 */ /* 0x000e240000000a00 */
[----:B0-----:R-:W2:Y:S02]  /*0f30*/  LDG.E.64 R4, desc[UR36][R4.64] ;  /* 0x0000002404047981 */ /* 0x001ea4000c1e1b00 */
[----:B--2---:R-:W-:-:S04]  /*0f40*/  ISETP.NE.U32.AND P0, PT, R4, RZ, PT ;  /* 0x000000ff0400720c */ /* 0x004fc80003f05070 */
[----:B------:R-:W-:-:S13]  /*0f50*/  ISETP.NE.AND.EX P0, PT, R5, RZ, PT, P0 ;  /* 0x000000ff0500720c */ /* 0x000fda0003f05300 */
[----:B------:R-:W-:Y:S05]  /*0f60*/  @!P0 BRA `(.L_x_11) ;  /* 0x0000000000088947 */ /* 0x000fea0003800000 */
[----:B------:R0:W5:Y:S01]  /*0f70*/  LD.E R56, desc[UR36][R4.64] ;  /* 0x0000002404387980 */ /* 0x000162000c101900 */
[----:B------:R-:W-:Y:S05]  /*0f80*/  BRA `(.L_x_12) ;  /* 0x0000000000247947 */ /* 0x000fea0003800000 */
.L_x_11:
[----:B------:R-:W-:Y:S02]  /*0f90*/  ULDC.64 UR4, c[0x0][0x588] ;  /* 0x0001620000047ab9 */ /* 0x000fe40000000a00 */
[----:B------:R-:W-:-:S04]  /*0fa0*/  ISETP.NE.U32.AND P0, PT, RZ, UR4, PT ;  /* 0x00000004ff007c0c */ /* 0x000fc8000bf05070 */
[----:B------:R-:W-:-:S13]  /*0fb0*/  ISETP.NE.AND.EX P0, PT, RZ, UR5, PT, P0 ;  /* 0x00000005ff007c0c */ /* 0x000fda000bf05300 */
[----:B------:R-:W-:Y:S05]  /*0fc0*/  @!P0 BRA `(.L_x_13) ;  /* 0x00000000000c8947 */ /* 0x000fea0003800000 */
[----:B------:R-:W0:Y:S02]  /*0fd0*/  LDC.64 R56, c[0x0][0x588] ;  /* 0x00016200ff387b82 */ /* 0x000e240000000a00 */
[----:B0-----:R1:W5:Y:S01]  /*0fe0*/  LDG.E R56, desc[UR36][R56.64] ;  /* 0x0000002438387981 */ /* 0x001362000c1e1900 */
[----:B------:R-:W-:Y:S05]  /*0ff0*/  BRA `(.L_x_12) ;  /* 0x0000000000087947 */ /* 0x000fea0003800000 */
.L_x_13:
[----:B------:R-:W-:Y:S02]  /*1000*/  ULDC UR4, c[0x0][0x580] ;  /* 0x0001600000047ab9 */ /* 0x000fe40000000800 */
[----:B------:R-:W-:-:S07]  /*1010*/  IMAD.U32 R56, RZ, RZ, UR4 ;  /* 0x00000004ff387e24 */ /* 0x000fce000f8e00ff */
.L_x_12:
[----:B------:R-:W-:Y:S02]  /*1020*/  ULDC.64 UR4, c[0x0][0x5a0] ;  /* 0x0001680000047ab9 */ /* 0x000fe40000000a00 */
[----:B------:R-:W-:-:S04]  /*1030*/  ISETP.NE.U32.AND P0, PT, RZ, UR4, PT ;  /* 0x00000004ff007c0c */ /* 0x000fc8000bf05070 */
[----:B------:R-:W-:-:S13]  /*1040*/  ISETP.NE.AND.EX P0, PT, RZ, UR5, PT, P0 ;  /* 0x00000005ff007c0c */ /* 0x000fda000bf05300 */
[----:B------:R-:W-:Y:S05]  /*1050*/  @!P0 BRA `(.L_x_14) ;  /* 0x00000000001c8947 */ /* 0x000fea0003800000 */
[----:B0-----:R-:W0:Y:S02]  /*1060*/  LDC.64 R4, c[0x0][0x5a0] ;  /* 0x00016800ff047b82 */ /* 0x001e240000000a00 */
[----:B0-----:R-:W2:Y:S02]  /*1070*/  LDG.E.64 R4, desc[UR36][R4.64] ;  /* 0x0000002404047981 */ /* 0x001ea4000c1e1b00 */
[----:B--2---:R-:W-:-:S04]  /*1080*/  ISETP.NE.U32.AND P0, PT, R4, RZ, PT ;  /* 0x000000ff0400720c */ /* 0x004fc80003f05070 */
[----:B------:R-:W-:-:S13]  /*1090*/  ISETP.NE.AND.EX P0, PT, R5, RZ, PT, P0 ;  /* 0x000000ff0500720c */ /* 0x000fda0003f05300 */
[----:B------:R-:W-:Y:S05]  /*10a0*/  @!P0 BRA `(.L_x_14) ;  /* 0x0000000000088947 */ /* 0x000fea0003800000 */
[----:B-1----:R0:W5:Y:S01]  /*10b0*/  LD.E R57, desc[UR36][R4.64] ;  /* 0x0000002404397980 */ /* 0x002162000c101900 */
[----:B------:R-:W-:Y:S05]  /*10c0*/  BRA `(.L_x_15) ;  /* 0x0000000000247947 */ /* 0x000fea0003800000 */
.L_x_14:
[----:B------:R-:W-:Y:S02]  /*10d0*/  ULDC.64 UR4, c[0x0][0x590] ;  /* 0x0001640000047ab9 */ /* 0x000fe40000000a00 */
[----:B------:R-:W-:-:S04]  /*10e0*/  ISETP.NE.U32.AND P0, PT, RZ, UR4, PT ;  /* 0x00000004ff007c0c */ /* 0x000fc8000bf05070 */
[----:B------:R-:W-:-:S13]  /*10f0*/  ISETP.NE.AND.EX P0, PT, RZ, UR5, PT, P0 ;  /* 0x00000005ff007c0c */ /* 0x000fda000bf05300 */
[----:B------:R-:W-:Y:S05]  /*1100*/  @!P0 BRA `(.L_x_16) ;  /* 0x00000000000c8947 */ /* 0x000fea0003800000 */
[----:B0-----:R-:W1:Y:S02]  /*1110*/  LDC.64 R4, c[0x0][0x590] ;  /* 0x00016400ff047b82 */ /* 0x001e640000000a00 */
[----:B-1----:R1:W5:Y:S01]  /*1120*/  LDG.E R57, desc[UR36][R4.64] ;  /* 0x0000002404397981 */ /* 0x002362000c1e1900 */
[----:B------:R-:W-:Y:S05]  /*1130*/  BRA `(.L_x_15) ;  /* 0x0000000000087947 */ /* 0x000fea0003800000 */
.L_x_16:
[----:B------:R-:W-:Y:S02]  /*1140*/  ULDC UR4, c[0x0][0x584] ;  /* 0x0001610000047ab9 */ /* 0x000fe40000000800 */
[----:B-1----:R-:W-:-:S07]  /*1150*/  IMAD.U32 R57, RZ, RZ, UR4 ;  /* 0x00000004ff397e24 */ /* 0x002fce000f8e00ff */
.L_x_15:
[----:B------:R-:W-:-:S13]  /*1160*/  LOP3.LUT P0, RZ, R3, 0xff, RZ, 0xc0, !PT ;  /* 0x000000ff03ff7812 */ /* 0x000fda000780c0ff */
[----:B------:R-:W-:Y:S05]  /*1170*/  @!P0 EXIT ;  /* 0x000000000000894d */ /* 0x000fea0003800000 */
[----:B------:R-:W2:Y:S01]  /*1180*/  LDC R60, c[0x0][0x658] ;  /* 0x00019600ff3c7b82 */ /* 0x000ea20000000800 */
[----:B------:R-:W-:Y:S01]  /*1190*/  ULDC.64 UR6, c[0x0][0x288] ;  /* 0x0000a20000067ab9 */ /* 0x000fe20000000a00 */
[----:B------:R-:W-:Y:S01]  /*11a0*/  LOP3.LUT R6, R6, 0x1, RZ, 0xc0, !PT ;  /* 0x0000000106067812 */ /* 0x000fe200078ec0ff */
[----:B------:R-:W-:Y:S01]  /*11b0*/  UIADD3 UR4, UR7, 0x3f, URZ ;  /* 0x0000003f07047890 */ /* 0x000fe2000fffe03f */
[----:B------:R-:W-:Y:S01]  /*11c0*/  SHF.R.U32.HI R3, RZ, 0x2, R62 ;  /* 0x00000002ff037819 */ /* 0x000fe2000001163e */
[----:B01----:R-:W-:Y:S01]  /*11d0*/  IMAD.MOV.U32 R5, RZ, RZ, -0x1 ;  /* 0xffffffffff057424 */ /* 0x003fe200078e00ff */
[----:B------:R-:W-:Y:S01]  /*11e0*/  SHF.R.U32.HI R0, RZ, 0x1, R0 ;  /* 0x00000001ff007819 */ /* 0x000fe20000011600 */
[----:B------:R-:W-:Y:S01]  /*11f0*/  USHF.R.S32.HI UR5, URZ, 0x1f, UR4 ;  /* 0x0000001f3f057899 */ /* 0x000fe20008011404 */
[----:B------:R-:W0:Y:S01]  /*1200*/  LDC.64 R58, c[0x0][0x5c8] ;  /* 0x00017200ff3a7b82 */ /* 0x000e220000000a00 */
[----:B------:R-:W-:Y:S01]  /*1210*/  IMAD.SHL.U32 R22, R6, 0x40, RZ ;  /* 0x0000004006167824 */ /* 0x000fe200078e00ff */
[----:B------:R-:W-:Y:S01]  /*1220*/  LOP3.LUT R3, R3, 0x7, RZ, 0xc0, !PT ;  /* 0x0000000703037812 */ /* 0x000fe200078ec0ff */
[----:B------:R-:W-:Y:S01]  /*1230*/  ULEA.HI UR5, UR5, UR4, URZ, 0x6 ;  /* 0x0000000405057291 */ /* 0x000fe2000f8f303f */
[----:B------:R-:W-:Y:S01]  /*1240*/  LOP3.LUT R0, R0, 0x30, RZ, 0xc0, !PT ;  /* 0x0000003000007812 */ /* 0x000fe200078ec0ff */
[----:B------:R-:W-:Y:S01]  /*1250*/  IMAD.MOV.U32 R7, RZ, RZ, 0x1 ;  /* 0x00000001ff077424 */ /* 0x000fe200078e00ff */
[--C-:B------:R-:W-:Y:S01]  /*1260*/  LOP3.LUT R22, R22, 0x40, R3.reuse, 0xe2, !PT ;  /* 0x0000004016167812 */ /* 0x100fe200078ee203 */
[----:B------:R-:W-:Y:S01]  /*1270*/  USHF.R.S32.HI UR43, URZ, 0x6, UR5 ;  /* 0x000000063f2b7899 */ /* 0x000fe20008011405 */
[----:B------:R-:W1:Y:S01]  /*1280*/  LDC R64, c[0x0][0x600] ;  /* 0x00018000ff407b82 */ /* 0x000e620000000800 */
[----:B------:R-:W-:Y:S01]  /*1290*/  IADD3 R3, RZ, -R0, -R3 ;  /* 0x80000000ff037210 */ /* 0x000fe20007ffe803 */
[----:B------:R-:W-:Y:S01]  /*12a0*/  IMAD.U32 R4, RZ, RZ, UR6 ;  /* 0x00000006ff047e24 */ /* 0x000fe2000f8e00ff */
[C---:B------:R-:W-:Y:S01]  /*12b0*/  LOP3.LUT R61, R62.reuse, 0x3, RZ, 0xc0, !PT ;  /* 0x000000033e3d7812 */ /* 0x040fe200078ec0ff */
[----:B------:R-:W-:Y:S01]  /*12c0*/  UISETP.LT.AND UP0, UPT, UR43, 0x1, UPT ;  /* 0x000000012b00788c */ /* 0x000fe2000bf01270 */
[----:B------:R-:W-:Y:S01]  /*12d0*/  LOP3.LUT R63, R62, 0x80, RZ, 0xc0, !PT ;  /* 0x000000803e3f7812 */ /* 0x000fe200078ec0ff */
[----:B------:R-:W-:Y:S01]  /*12e0*/  IMAD R3, R6, -0x40, R3 ;  /* 0xffffffc006037824 */ /* 0x000fe200078e0203 */
[----:B------:R-:W-:Y:S01]  /*12f0*/  ULDC UR4, c[0x0][0x284] ;  /* 0x0000a10000047ab9 */ /* 0x000fe20000000800 */
[----:B--2---:R-:W-:Y:S01]  /*1300*/  SHF.L.U32 R5, R5, R60, RZ ;  /* 0x0000003c05057219 */ /* 0x004fe200000006ff */
[----:B------:R-:W-:Y:S01]  /*1310*/  USEL UR44, UR43, 0x1, UP0 ;  /* 0x000000012b2c7887 */ /* 0x000fe20008000000 */
[----:B------:R-:W-:Y:S01]  /*1320*/  IMAD R61, R61, -0x2, R4 ;  /* 0xfffffffe3d3d7824 */ /* 0x000fe200078e0204 */
[----:B------:R-:W-:Y:S01]  /*1330*/  LOP3.LUT R22, R22, R0, RZ, 0xfc, !PT ;  /* 0x0000000016167212 */ /* 0x000fe200078efcff */
[----:B------:R-:W-:Y:S01]  /*1340*/  IMAD.SHL.U32 R62, R62, 0x2, RZ ;  /* 0x000000023e3e7824 */ /* 0x000fe200078e00ff */
[----:B------:R-:W-:Y:S01]  /*1350*/  SHF.L.U32 R60, R7, R60, RZ ;  /* 0x0000003c073c7219 */ /* 0x000fe200000006ff */
[----:B------:R-:W-:Y:S01]  /*1360*/  VIADD R66, R3, UR4 ;  /* 0x0000000403427c36 */ /* 0x000fe20008000000 */
[----:B------:R-:W-:Y:S01]  /*1370*/  LOP3.LUT R69, R18, 0x1, RZ, 0xfc, !PT ;  /* 0x0000000112457812 */ /* 0x000fe200078efcff */
[----:B------:R-:W-:Y:S01]  /*1380*/  IMAD.MOV.U32 R23, RZ, RZ, RZ ;  /* 0x000000ffff177224 */ /* 0x000fe200078e00ff */
[C---:B0-----:R-:W-:Y:S01]  /*1390*/  SHF.L.U64.HI R59, R58.reuse, 0x3, R59 ;  /* 0x000000033a3b7819 */ /* 0x041fe2000001023b */
[----:B------:R-:W-:Y:S01]  /*13a0*/  IMAD.SHL.U32 R58, R58, 0x8, RZ ;  /* 0x000000083a3a7824 */ /* 0x000fe200078e00ff */
[----:B------:R-:W-:Y:S01]  /*13b0*/  SHF.R.U32.HI R63, RZ, 0x7, R63 ;  /* 0x00000007ff3f7819 */ /* 0x000fe2000001163f */
[----:B------:R-:W-:Y:S01]  /*13c0*/  UIADD3 UR44, UR43, -UR44, URZ ;  /* 0x8000002c2b2c7290 */ /* 0x000fe2000fffe03f */
[----:B------:R-:W-:Y:S01]  /*13d0*/  LOP3.LUT R65, RZ, R5, RZ, 0x33, !PT ;  /* 0x00000005ff417212 */ /* 0x000fe200078e33ff */
[----:B------:R-:W-:Y:S01]  /*13e0*/  UMOV UR40, URZ ;  /* 0x0000003f00287c82 */ /* 0x000fe20008000000 */
[----:B------:R-:W-:Y:S01]  /*13f0*/  UMOV UR42, URZ ;  /* 0x0000003f002a7c82 */ /* 0x000fe20008000000 */
[----:B-1----:R-:W-:-:S08]  /*1400*/  VIADD R64, R64, 0xffffffff ;  /* 0xffffffff40407836 */ /* 0x002fd00000000000 */
.L_x_98:
[----:B0-----:R-:W0:Y:S01]  /*1410*/  SHFL.IDX PT, R0, R63, RZ, 0x1f ;  /* 0x00001fff3f007589 */ /* 0x001e2200000e0000 */
[----:B-1----:R-:W1:Y:S01]  /*1420*/  S2UR UR7, SR_CgaCtaId ;  /* 0x00000000000779c3 */ /* 0x002e620000008800 */
[----:B------:R-:W-:Y:S01]  /*1430*/  UMOV UR6, 0x400 ;  /* 0x0000040000067882 */ /* 0x000fe20000000000 */
[----:B0-----:R-:W-:Y:S01]  /*1440*/  R2UR UR4, R0 ;  /* 0x00000000000472ca */ /* 0x001fe200000e0000 */
[----:B-1----:R-:W-:-:S12]  /*1450*/  ULEA UR6, UR7, UR6, 0x18 ;  /* 0x0000000607067291 */ /* 0x002fd8000f8ec03f */
[----:B------:R-:W-:-:S04]  /*1460*/  ULEA.HI UR5, UR4, UR4, URZ, 0x1 ;  /* 0x0000000404057291 */ /* 0x000fc8000f8f083f */
[----:B------:R-:W-:-:S04]  /*1470*/  ULOP3.LUT UR5, UR5, 0x7fffe, URZ, 0xc0, !UPT ;  /* 0x0007fffe05057892 */ /* 0x000fc8000f8ec03f */
[----:B------:R-:W-:-:S03]  /*1480*/  UIADD3 UR5, UR4, -UR5, URZ ;  /* 0x8000000504057290 */ /* 0x000fc6000fffe03f */
[----:B------:R-:W-:Y:S01]  /*1490*/  ULDC UR4, c[0x0][0x28c] ;  /* 0x0000a30000047ab9 */ /* 0x000fe20000000800 */
[----:B------:R-:W-:Y:S01]  /*14a0*/  ULEA UR5, UR5, UR6, 0xd ;  /* 0x0000000605057291 */ /* 0x000fe2000f8e683f */
[----:B------:R-:W-:-:S03]  /*14b0*/  ISETP.LT.AND P0, PT, RZ, UR4, PT ;  /* 0x00000004ff007c0c */ /* 0x000fc6000bf01270 */
[----:B------:R-:W-:-:S04]  /*14c0*/  UIADD3 UR5, UR5, 0x100, URZ ;  /* 0x0000010005057890 */ /* 0x000fc8000fffe03f */
[----:B------:R-:W-:-:S04]  /*14d0*/  USHF.R.U32.HI UR5, URZ, 0x4, UR5 ;  /* 0x000000043f057899 */ /* 0x000fc80008011605 */
[----:B------:R-:W-:-:S04]  /*14e0*/  ULOP3.LUT UR5, UR5, 0x3fff, URZ, 0xc0, !UPT ;  /* 0x00003fff05057892 */ /* 0x000fc8000f8ec03f */
[----:B------:R-:W-:Y:S01]  /*14f0*/  ULOP3.LUT UR45, UR5, 0x10000, URZ, 0xfc, !UPT ;  /* 0x00010000052d7892 */ /* 0x000fe2000f8efc3f */
[----:B--234-:R-:W-:Y:S11]  /*1500*/  @P0 BRA `(.L_x_17) ;  /* 0x0000000000400947 */ /* 0x01cff60003800000 */
[----:B------:R-:W-:Y:S01]  /*1510*/  MOV R0, 0x0 ;  /* 0x0000000000007802 */ /* 0x000fe20000000f00 */
[----:B------:R-:W-:Y:S01]  /*1520*/  ULDC.64 UR4, c[0x4][0x68] ;  /* 0x01001a0000047ab9 */ /* 0x000fe20000000a00 */
[----:B------:R-:W-:Y:S01]  /*1530*/  ULDC.64 UR6, c[0x4][0x8] ;  /* 0x0100020000067ab9 */ /* 0x000fe20000000a00 */
[----:B------:R-:W-:Y:S01]  /*1540*/  IMAD.U32 R4, RZ, RZ, UR4 ;  /* 0x00000004ff047e24 */ /* 0x000fe2000f8e00ff */
[----:B------:R0:W1:Y:S01]  /*1550*/  LDC.64 R14, c[0x4][R0] ;  /* 0x01000000000e7b82 */ /* 0x0000620000000a00 */
[----:B------:R-:W-:Y:S01]  /*1560*/  IMAD.U32 R5, RZ, RZ, UR5 ;  /* 0x00000005ff057e24 */ /* 0x000fe2000f8e00ff */
[----:B------:R-:W-:Y:S01]  /*1570*/  ULDC.64 UR4, c[0x4][0x70] ;  /* 0x01001c0000047ab9 */ /* 0x000fe20000000a00 */
[----:B------:R-:W-:Y:S02]  /*1580*/  IMAD.U32 R10, RZ, RZ, UR6 ;  /* 0x00000006ff0a7e24 */ /* 0x000fe4000f8e00ff */
[----:B------:R-:W-:Y:S02]  /*1590*/  IMAD.U32 R6, RZ, RZ, UR4 ;  /* 0x00000004ff067e24 */ /* 0x000fe4000f8e00ff */
[----:B------:R-:W-:-:S02]  /*15a0*/  IMAD.U32 R7, RZ, RZ, UR5 ;  /* 0x00000005ff077e24 */ /* 0x000fc4000f8e00ff */
[----:B------:R-:W-:Y:S02]  /*15b0*/  IMAD.U32 R11, RZ, RZ, UR7 ;  /* 0x00000007ff0b7e24 */ /* 0x000fe4000f8e00ff */
[----:B------:R-:W-:Y:S02]  /*15c0*/  IMAD.MOV.U32 R8, RZ, RZ, 0x1e1 ;  /* 0x000001e1ff087424 */ /* 0x000fe400078e00ff */
[----:B------:R-:W-:Y:S02]  /*15d0*/  IMAD.MOV.U32 R12, RZ, RZ, 0x1 ;  /* 0x00000001ff0c7424 */ /* 0x000fe400078e00ff */
[----:B0-----:R-:W-:-:S07]  /*15e0*/  IMAD.MOV.U32 R13, RZ, RZ, RZ ;  /* 0x000000ffff0d7224 */ /* 0x001fce00078e00ff */
[----:B------:R-:W-:-:S07]  /*15f0*/  LEPC R20, `(.L_x_17) ;  /* 0x000000001014794e */ /* 0x000fce0000000000 */
[----:B-1---5:R-:W-:Y:S05]  /*1600*/  CALL.ABS.NOINC R14 ;  /* 0x000000000e007343 */ /* 0x022fea0003c00000 */
.L_x_17:
[----:B------:R-:W-:-:S13]  /*1610*/  ISETP.NE.AND P0, PT, R69, 0x3, PT ;  /* 0x000000034500780c */ /* 0x000fda0003f05270 */
[----:B------:R-:W-:Y:S05]  /*1620*/  @!P0 BRA `(.L_x_18) ;  /* 0x0000000000048947 */ /* 0x000fea0003800000 */
[----:B------:R-:W-:Y:S01]  /*1630*/  BPT.TRAP 0x1 ;  /* 0x000000040000795c */ /* 0x000fe20000300000 */
.L_x_18:
[----:B------:R-:W0:Y:S01]  /*1640*/  S2UR UR5, SR_CgaCtaId ;  /* 0x00000000000579c3 */ /* 0x000e220000008800 */
[----:B------:R-:W-:Y:S01]  /*1650*/  UMOV UR4, 0x400 ;  /* 0x0000040000047882 */ /* 0x000fe20000000000 */
[----:B------:R-:W-:Y:S02]  /*1660*/  IMAD.U32 R0, RZ, RZ, UR40 ;  /* 0x00000028ff007e24 */ /* 0x000fe4000f8e00ff */
[----:B------:R-:W-:-:S03]  /*1670*/  IMAD.U32 R3, RZ, RZ, UR42 ;  /* 0x0000002aff037e24 */ /* 0x000fc6000f8e00ff */
[----:B------:R-:W-:Y:S01]  /*1680*/  SHF.L.U32 R0, R0, 0x1f, RZ ;  /* 0x0000001f00007819 */ /* 0x000fe200000006ff */
[----:B0-----:R-:W-:-:S06]  /*1690*/  ULEA UR4, UR5, UR4, 0x18 ;  /* 0x0000000405047291 */ /* 0x001fcc000f8ec03f */
[----:B------:R-:W-:-:S04]  /*16a0*/  IMAD.U32 R6, RZ, RZ, UR4 ;  /* 0x00000004ff067e24 */ /* 0x000fc8000f8e00ff */
[----:B------:R-:W-:-:S04]  /*16b0*/  IMAD R3, R3, 0x8, R6 ;  /* 0x0000000803037824 */ /* 0x000fc800078e0206 */
[----:B------:R0:W1:Y:S01]  /*16c0*/  SYNCS.PHASECHK.TRANS64.TRYWAIT P1, [R3+URZ], R0 ;  /* 0x00000000030075a7 */ /* 0x000062000802017f */
[----:B------:R-:W-:Y:S05]  /*16d0*/  @!P0 BRA `(.L_x_19) ;  /* 0x0000000000048947 */ /* 0x000fea0003800000 */
[----:B------:R-:W-:Y:S01]  /*16e0*/  BPT.TRAP 0x1 ;  /* 0x000000040000795c */ /* 0x000fe20000300000 */
.L_x_19:
[----:B------:R-:W-:-:S05]  /*16f0*/  IMAD.U32 R4, RZ, RZ, UR44 ;  /* 0x0000002cff047e24 */ /* 0x000fca000f8e00ff */
[----:B------:R-:W-:Y:S01]  /*1700*/  ISETP.GE.AND P2, PT, R4, 0x1, PT ;  /* 0x000000010400780c */ /* 0x000fe20003f46270 */
[----:B-1----:R-:W-:-:S12]  /*1710*/  @P1 BRA `(.L_x_20) ;  /* 0x0000000000081947 */ /* 0x002fd80003800000 */
[----:B------:R-:W1:Y:S02]  /*1720*/  SYNCS.PHASECHK.TRANS64.TRYWAIT P1, [R3+URZ], R0 ;  /* 0x00000000030075a7 */ /* 0x000e64000802017f */
[----:B-1----:R-:W-:Y:S05]  /*1730*/  @!P1 BRA `(.L_x_21) ;  /* 0x0000004400589947 */ /* 0x002fea0003800000 */
.L_x_20:
[----:B------:R-:W-:Y:S05]  /*1740*/  WARPSYNC.ALL ;  /* 0x0000000000007948 */ /* 0x000fea0003800000 */
[----:B------:R-:W-:Y:S01]  /*1750*/  R2UR UR4, R6 ;  /* 0x00000000060472ca */ /* 0x000fe200000e0000 */
[----:B------:R-:W-:Y:S01]  /*1760*/  ULEA UR5, UR42, UR45, 0xb ;  /* 0x0000002d2a057291 */ /* 0x000fe2000f8e583f */
[----:B------:R-:W-:Y:S01]  /*1770*/  WARPGROUP.ARRIVE ;  /* 0x00000000000079c5 */ /* 0x000fe20000000000 */
[----:B------:R-:W-:Y:S01]  /*1780*/  UMOV UR9, 0x40000040 ;  /* 0x4000004000097882 */ /* 0x000fe20000000000 */
[----:B------:R-:W-:-:S04]  /*1790*/  UMOV UR11, 0x40000040 ;  /* 0x40000040000b7882 */ /* 0x000fc80000000000 */
[----:B------:R-:W-:-:S05]  /*17a0*/  UMOV UR8, UR5 ;  /* 0x0000000500087c82 */ /* 0x000fca0008000000 */
[----:B------:R-:W-:-:S04]  /*17b0*/  UIADD3 UR4, UR4, 0x20100, URZ ;  /* 0x0002010004047890 */ /* 0x000fc8000fffe03f */
[----:B------:R-:W-:-:S04]  /*17c0*/  USHF.R.U32.HI UR4, URZ, 0x4, UR4 ;  /* 0x000000043f047899 */ /* 0x000fc80008011604 */
[----:B------:R-:W-:-:S04]  /*17d0*/  ULOP3.LUT UR4, UR4, 0x3fff, URZ, 0xc0, !UPT ;  /* 0x00003fff04047892 */ /* 0x000fc8000f8ec03f */
[----:B------:R-:W-:-:S04]  /*17e0*/  ULOP3.LUT UR4, UR4, 0x10000, URZ, 0xfc, !UPT ;  /* 0x0001000004047892 */ /* 0x000fc8000f8efc3f */
[----:B------:R-:W-:-:S07]  /*17f0*/  ULEA UR6, UR42, UR4, 0xa ;  /* 0x000000042a067291 */ /* 0x000fce000f8e503f */
[----:B------:R-:W-:Y:S02]  /*1800*/  UMOV UR10, UR6 ;  /* 0x00000006000a7c82 */ /* 0x000fe40008000000 */
[----:B------:R-:W-:Y:S01]  /*1810*/  HGMMA.64x64x8.F32.TF32 R24, gdesc[UR8], RZ, !UPT, gsb0 ;  /* 0x04e00000081879f0 */ /* 0x000fe2000c0028ff */
[----:B------:R-:W-:Y:S02]  /*1820*/  UIADD3 UR8, UR5, 0x2, URZ ;  /* 0x0000000205087890 */ /* 0x000fe4000fffe03f */
[----:B------:R-:W-:Y:S01]  /*1830*/  UIADD3 UR10, UR6, 0x2, URZ ;  /* 0x00000002060a7890 */ /* 0x000fe2000fffe03f */
[----:B------:R-:W-:Y:S01]  /*1840*/  UMOV UR9, 0x40000040 ;  /* 0x4000004000097882 */ /* 0x000fe20000000000 */
[----:B------:R-:W-:Y:S01]  /*1850*/  UMOV UR11, 0x40000040 ;  /* 0x40000040000b7882 */ /* 0x000fe20000000000 */
[----:B------:R-:W-:Y:S02]  /*1860*/  WARPGROUP.DEPBAR.LE gsb0, 0x0 ;  /* 0x00008000000079c5 */ /* 0x000fe40000010000 */
[----:B------:R-:W-:-:S06]  /*1870*/  WARPGROUP.ARRIVE ;  /* 0x00000000000079c5 */ /* 0x000fcc0000000000 */
[----:B------:R-:W-:Y:S01]  /*1880*/  HGMMA.64x64x8.F32.TF32 R24, gdesc[UR8], R24, gsb0 ;  /* 0x04e00000081879f0 */ /* 0x000fe20008002818 */
        /* <DEDUP_REMOVED lines=41> */
[----:B------:R-:W-:Y:S03]  /*1b20*/  HGMMA.64x64x8.F32.TF32 R24, gdesc[UR8], R24, gsb0 ;  /* 0x04e00000081879f0 */ /* 0x000fe60008002818 */
[----:B------:R-:W-:Y:S02]  /*1b30*/  WARPGROUP.DEPBAR.LE gsb0, 0x0 ;  /* 0x00008000000079c5 */ /* 0x000fe40000010000 */
[----:B------:R-:W-:Y:S05]  /*1b40*/  @!P2 BRA `(.L_x_22) ;  /* 0x000000040098a947 */ /* 0x000fea0003800000 */
[----:B------:R-:W-:Y:S01]  /*1b50*/  UIADD3 UR5, UR42, 0x1, URZ ;  /* 0x000000012a057890 */ /* 0x000fe2000fffe03f */
[----:B01----:R-:W-:Y:S02]  /*1b60*/  IMAD.U32 R0, RZ, RZ, UR44 ;  /* 0x0000002cff007e24 */ /* 0x003fe4000f8e00ff */
[----:B------:R-:W-:Y:S01]  /*1b70*/  IMAD.U32 R3, RZ, RZ, UR42 ;  /* 0x0000002aff037e24 */ /* 0x000fe2000f8e00ff */
[----:B------:R-:W-:-:S04]  /*1b80*/  UISETP.NE.AND UP0, UPT, UR5, 0x4, UPT ;  /* 0x000000040500788c */ /* 0x000fc8000bf05270 */
[----:B------:R-:W-:Y:S02]  /*1b90*/  USEL UR6, URZ, 0x1, UP0 ;  /* 0x000000013f067887 */ /* 0x000fe40008000000 */
[----:B------:R-:W-:Y:S02]  /*1ba0*/  USEL UR5, UR5, URZ, UP0 ;  /* 0x0000003f05057287 */ /* 0x000fe40008000000 */
[----:B------:R-:W-:-:S06]  /*1bb0*/  ULOP3.LUT UR6, UR40, UR6, URZ, 0x3c, !UPT ;  /* 0x0000000628067292 */ /* 0x000fcc000f8e3c3f */
[----:B------:R-:W-:-:S07]  /*1bc0*/  IMAD.U32 R7, RZ, RZ, UR6 ;  /* 0x00000006ff077e24 */ /* 0x000fce000f8e00ff */
.L_x_29:
[----:B------:R-:W-:Y:S05]  /*1bd0*/  @!P0 BRA `(.L_x_23) ;  /* 0x0000000000048947 */ /* 0x000fea0003800000 */
[----:B------:R-:W-:Y:S01]  /*1be0*/  BPT.TRAP 0x1 ;  /* 0x000000040000795c */ /* 0x000fe20000300000 */
.L_x_23:
[----:B------:R-:W0:Y:S01]  /*1bf0*/  S2UR UR7, SR_CgaCtaId ;  /* 0x00000000000779c3 */ /* 0x000e220000008800 */
[----:B------:R-:W-:Y:S01]  /*1c00*/  UMOV UR6, 0x400 ;  /* 0x0000040000067882 */ /* 0x000fe20000000000 */
[----:B------:R-:W-:Y:S01]  /*1c10*/  IMAD.U32 R5, RZ, RZ, UR5 ;  /* 0x00000005ff057e24 */ /* 0x000fe2000f8e00ff */
[----:B------:R-:W-:Y:S01]  /*1c20*/  SHF.L.U32 R4, R7, 0x1f, RZ ;  /* 0x0000001f07047819 */ /* 0x000fe200000006ff */
[----:B0-----:R-:W-:-:S06]  /*1c30*/  ULEA UR6, UR7, UR6, 0x18 ;  /* 0x0000000607067291 */ /* 0x001fcc000f8ec03f */
[----:B------:R-:W-:-:S04]  /*1c40*/  IMAD.U32 R6, RZ, RZ, UR6 ;  /* 0x00000006ff067e24 */ /* 0x000fc8000f8e00ff */
[----:B------:R-:W-:-:S04]  /*1c50*/  IMAD R5, R5, 0x8, R6 ;  /* 0x0000000805057824 */ /* 0x000fc800078e0206 */
[----:B------:R0:W1:Y:S01]  /*1c60*/  SYNCS.PHASECHK.TRANS64.TRYWAIT P1, [R5+URZ], R4 ;  /* 0x00000004050075a7 */ /* 0x000062000802017f */
[----:B------:R-:W-:Y:S05]  /*1c70*/  @!P0 BRA `(.L_x_24) ;  /* 0x0000000000048947 */ /* 0x000fea0003800000 */
[----:B------:R-:W-:Y:S01]  /*1c80*/  BPT.TRAP 0x1 ;  /* 0x000000040000795c */ /* 0x000fe20000300000 */
.L_x_24:
[----:B-1----:R-:W-:Y:S05]  /*1c90*/  @P1 BRA `(.L_x_25) ;  /* 0x0000000000081947 */ /* 0x002fea0003800000 */
[----:B------:R-:W1:Y:S02]  /*1ca0*/  SYNCS.PHASECHK.TRANS64.TRYWAIT P1, [R5+URZ], R4 ;  /* 0x00000004050075a7 */ /* 0x000e64000802017f */
[----:B-1----:R-:W-:Y:S05]  /*1cb0*/  @!P1 BRA `(.L_x_26) ;  /* 0x00000040000c9947 */ /* 0x002fea0003800000 */
.L_x_25:
[----:B------:R-:W-:Y:S01]  /*1cc0*/  ULEA UR6, UR5, UR45, 0xb ;  /* 0x0000002d05067291 */ /* 0x000fe2000f8e583f */
[----:B------:R-:W-:Y:S01]  /*1cd0*/  WARPGROUP.ARRIVE ;  /* 0x00000000000079c5 */ /* 0x000fe20000000000 */
[----:B------:R-:W-:Y:S01]  /*1ce0*/  ULEA UR7, UR5, UR4, 0xa ;  /* 0x0000000405077291 */ /* 0x000fe2000f8e503f */
[----:B------:R-:W-:Y:S01]  /*1cf0*/  UMOV UR9, 0x40000040 ;  /* 0x4000004000097882 */ /* 0x000fe20000000000 */
[----:B------:R-:W-:-:S03]  /*1d00*/  UMOV UR11, 0x40000040 ;  /* 0x40000040000b7882 */ /* 0x000fc60000000000 */
[----:B------:R-:W-:Y:S02]  /*1d10*/  UMOV UR8, UR6 ;  /* 0x0000000600087c82 */ /* 0x000fe40008000000 */
[----:B------:R-:W-:Y:S02]  /*1d20*/  UMOV UR10, UR7 ;  /* 0x00000007000a7c82 */ /* 0x000fe40008000000 */
[----:B------:R-:W-:Y:S01]  /*1d30*/  HGMMA.64x64x8.F32.TF32 R24, gdesc[UR8], R24, gsb0 ;  /* 0x04e00000081879f0 */ /* 0x000fe20008002818 */
[----:B------:R-:W-:Y:S02]  /*1d40*/  UIADD3 UR8, UR6, 0x2, URZ ;  /* 0x0000000206087890 */ /* 0x000fe4000fffe03f */
[----:B------:R-:W-:Y:S01]  /*1d50*/  UIADD3 UR10, UR7, 0x2, URZ ;  /* 0x00000002070a7890 */ /* 0x000fe2000fffe03f */
[----:B------:R-:W-:Y:S01]  /*1d60*/  UMOV UR9, 0x40000040 ;  /* 0x4000004000097882 */ /* 0x000fe20000000000 */
[----:B------:R-:W-:Y:S01]  /*1d70*/  UMOV UR11, 0x40000040 ;  /* 0x40000040000b7882 */ /* 0x000fe20000000000 */
[----:B------:R-:W-:-:S02]  /*1d80*/  WARPGROUP.DEPBAR.LE gsb0, 0x0 ;  /* 0x00008000000079c5 */ /* 0x000fc40000010000 */
        /* <DEDUP_REMOVED lines=46> */
[----:B------:R-:W-:Y:S01]  /*2070*/  BPT.TRAP 0x1 ;  /* 0x000000040000795c */ /* 0x000fe20000300000 */
.L_x_27:
[----:B------:R-:W-:-:S13]  /*2080*/  ISETP.NE.AND P1, PT, R68, RZ, PT ;  /* 0x000000ff4400720c */ /* 0x000fda0003f25270 */
[----:B01----:R-:W-:-:S04]  /*2090*/  @P1 IMAD R4, R3, 0x8, R6 ;  /* 0x0000000803041824 */ /* 0x003fc800078e0206 */
[----:B------:R-:W-:-:S05]  /*20a0*/  @P1 VIADD R4, R4, 0x20 ;  /* 0x0000002004041836 */ /* 0x000fca0000000000 */
[----:B------:R-:W-:-:S04]  /*20b0*/  @P1 PRMT R4, R19, 0x654, R4 ;  /* 0x0000065413041816 */ /* 0x000fc80000000004 */
[----:B------:R0:W-:Y:S01]  /*20c0*/  @P1 SYNCS.ARRIVE.TRANS64.RED.A1T0 RZ, [R4+URZ], RZ ;  /* 0x000000ff04ff19a7 */ /* 0x0001e2000810043f */
[----:B------:R-:W-:-:S13]  /*20d0*/  ISETP.GT.U32.AND P1, PT, R18, 0x1, PT ;  /* 0x000000011200780c */ /* 0x000fda0003f24070 */
[----:B0-----:R-:W-:Y:S05]  /*20e0*/  @P1 BRA `(.L_x_28) ;  /* 0x0000000000041947 */ /* 0x001fea0003800000 */
[----:B------:R-:W-:Y:S01]  /*20f0*/  BPT.TRAP 0x1 ;  /* 0x000000040000795c */ /* 0x000fe20000300000 */
.L_x_28:
[----:B------:R-:W-:Y:S01]  /*2100*/  UIADD3 UR5, UR5, 0x1, URZ ;  /* 0x0000000105057890 */ /* 0x000fe2000fffe03f */
[C---:B------:R-:W-:Y:S01]  /*2110*/  ISETP.GT.AND P2, PT, R0.reuse, 0x1, PT ;  /* 0x000000010000780c */ /* 0x040fe20003f44270 */
[----:B------:R-:W-:Y:S02]  /*2120*/  VIADD R3, R3, 0x1 ;  /* 0x0000000103037836 */ /* 0x000fe40000000000 */
[----:B------:R-:W-:Y:S01]  /*2130*/  UISETP.NE.AND UP0, UPT, UR5, 0x4, UPT ;  /* 0x000000040500788c */ /* 0x000fe2000bf05270 */
[----:B------:R-:W-:Y:S02]  /*2140*/  VIADD R0, R0, 0xffffffff ;  /* 0xffffffff00007836 */ /* 0x000fe40000000000 */
[C---:B------:R-:W-:Y:S01]  /*2150*/  ISETP.NE.AND P1, PT, R3.reuse, 0x4, PT ;  /* 0x000000040300780c */ /* 0x040fe20003f25270 */
[----:B------:R-:W-:Y:S02]  /*2160*/  USEL UR6, URZ, 0x1, UP0 ;  /* 0x000000013f067887 */ /* 0x000fe40008000000 */
[----:B------:R-:W-:Y:S01]  /*2170*/  USEL UR5, UR5, URZ, UP0 ;  /* 0x0000003f05057287 */ /* 0x000fe20008000000 */
[----:B------:R-:W-:-:S03]  /*2180*/  SEL R3, R3, RZ, P1 ;  /* 0x000000ff03037207 */ /* 0x000fc60000800000 */
[----:B------:R-:W-:Y:S01]  /*2190*/  LOP3.LUT R7, R7, UR6, RZ, 0x3c, !PT ;  /* 0x0000000607077c12 */ /* 0x000fe2000f8e3cff */
[----:B------:R-:W-:Y:S07]  /*21a0*/  @P2 BRA `(.L_x_29) ;  /* 0xfffffff800882947 */ /* 0x000fee000383ffff */
.L_x_22:
[----:B01----:R-:W0:Y:S02]  /*21b0*/  LDC R0, c[0x0][0x28c] ;  /* 0x0000a300ff007b82 */ /* 0x003e240000000800 */
[----:B0-----:R-:W-:-:S13]  /*21c0*/  ISETP.GE.AND P1, PT, R0, 0x1, PT ;  /* 0x000000010000780c */ /* 0x001fda0003f26270 */
[----:B------:R-:W-:Y:S05]  /*21d0*/  @!P1 BRA `(.L_x_30) ;  /* 0x0000000000389947 */ /* 0x000fea0003800000 */
[----:B------:R-:W-:Y:S05]  /*21e0*/  @!P0 BRA `(.L_x_31) ;  /* 0x0000000000048947 */ /* 0x000fea0003800000 */
[----:B------:R-:W-:Y:S01]  /*21f0*/  BPT.TRAP 0x1 ;  /* 0x000000040000795c */ /* 0x000fe20000300000 */
.L_x_31:
[----:B------:R-:W-:-:S13]  /*2200*/  ISETP.NE.AND P0, PT, R68, RZ, PT ;  /* 0x000000ff4400720c */ /* 0x000fda0003f05270 */
[----:B------:R-:W-:-:S05]  /*2210*/  VOTEU.ANY UP0, P0 ;  /* 0x00000000003f7886 */ /* 0x000fca0000000100 */
[----:B------:R-:W-:-:S06]  /*2220*/  @UP0 UIADD3 UR4, UR44, UR42, URZ ;  /* 0x0000002a2c040290 */ /* 0x000fcc000fffe03f */
[----:B------:R-:W-:-:S04]  /*2230*/  IMAD.U32 R0, RZ, RZ, UR4 ;  /* 0x00000004ff007e24 */ /* 0x000fc8000f8e00ff */
[----:B------:R-:W-:-:S05]  /*2240*/  @P0 IMAD.SHL.U32 R0, R0, 0x8, RZ ;  /* 0x0000000800000824 */ /* 0x000fca00078e00ff */
[----:B------:R-:W-:-:S04]  /*2250*/  @P0 LOP3.LUT R0, R0, 0x18, RZ, 0xc0, !PT ;  /* 0x0000001800000812 */ /* 0x000fc800078ec0ff */
[----:B------:R-:W-:-:S04]  /*2260*/  @P0 IADD3 R0, R6, 0x20, R0 ;  /* 0x0000002006000810 */ /* 0x000fc80007ffe000 */
[----:B------:R-:W-:-:S04]  /*2270*/  @P0 PRMT R0, R19, 0x654, R0 ;  /* 0x0000065413000816 */ /* 0x000fc80000000000 */
[----:B------:R0:W-:Y:S01]  /*2280*/  @P0 SYNCS.ARRIVE.TRANS64.RED.A1T0 RZ, [R0+URZ], RZ ;  /* 0x000000ff00ff09a7 */ /* 0x0001e2000810043f */
[----:B------:R-:W-:-:S13]  /*2290*/  ISETP.GT.U32.AND P0, PT, R18, 0x1, PT ;  /* 0x000000011200780c */ /* 0x000fda0003f04070 */
[----:B0-----:R-:W-:Y:S05]  /*22a0*/  @P0 BRA `(.L_x_30) ;  /* 0x0000000000040947 */ /* 0x001fea0003800000 */
[----:B------:R-:W-:Y:S01]  /*22b0*/  BPT.TRAP 0x1 ;  /* 0x000000040000795c */ /* 0x000fe20000300000 */
.L_x_30:
[----:B------:R-:W-:Y:S01]  /*22c0*/  IMAD.SHL.U32 R3, R70, 0x40, RZ ;  /* 0x0000004046037824 */ /* 0x000fe200078e00ff */
[----:B------:R-:W-:Y:S01]  /*22d0*/  ULDC UR6, c[0x0][0x288] ;  /* 0x0000a20000067ab9 */ /* 0x000fe20000000800 */
[----:B------:R-:W-:Y:S01]  /*22e0*/  SHF.R.S32.HI R15, RZ, 0x1f, R67 ;  /* 0x0000001fff0f7819 */ /* 0x000fe20000011443 */
[----:B------:R-:W-:Y:S01]  /*22f0*/  IMAD.SHL.U32 R7, R71, 0x80, RZ ;  /* 0x0000008047077824 */ /* 0x000fe200078e00ff */
[----:B------:R-:W-:Y:S01]  /*2300*/  ULDC.64 UR4, c[0x0][0x5d0] ;  /* 0x0001740000047ab9 */ /* 0x000fe20000000a00 */
[----:B------:R-:W-:Y:S01]  /*2310*/  LOP3.LUT R8, R3, 0x6, R62, 0xf8, !PT ;  /* 0x0000000603087812 */ /* 0x000fe200078ef83e */
[----:B------:R-:W-:Y:S01]  /*2320*/  IMAD.WIDE R70, R71, 0x80, R22 ;  /* 0x0000008047467825 */ /* 0x000fe200078e0216 */
[----:B------:R-:W-:Y:S01]  /*2330*/  ISETP.GE.AND P0, PT, R3, UR6, PT ;  /* 0x0000000603007c0c */ /* 0x000fe2000bf06270 */
[----:B------:R-:W-:Y:S01]  /*2340*/  ULDC UR6, c[0x0][0x284] ;  /* 0x0000a10000067ab9 */ /* 0x000fe20000000800 */
[----:B------:R-:W-:Y:S01]  /*2350*/  SHF.R.S32.HI R9, RZ, 0x1f, R8 ;  /* 0x0000001fff097819 */ /* 0x000fe20000011408 */
[----:B------:R-:W-:Y:S01]  /*2360*/  IMAD R0, R15, UR4, RZ ;  /* 0x000000040f007c24 */ /* 0x000fe2000f8e02ff */
[----:B------:R-:W-:-:S03]  /*2370*/  ISETP.GE.OR P0, PT, R7, UR6, P0 ;  /* 0x0000000607007c0c */ /* 0x000fc60008706670 */
[C---:B------:R-:W-:Y:S02]  /*2380*/  IMAD R11, R67.reuse, UR5, R0 ;  /* 0x00000005430b7c24 */ /* 0x040fe4000f8e0200 */
[----:B------:R-:W-:Y:S01]  /*2390*/  IMAD.WIDE.U32 R4, R67, UR4, R8 ;  /* 0x0000000443047c25 */ /* 0x000fe2000f8e0008 */
[----:B------:R-:W-:-:S03]  /*23a0*/  ULDC.64 UR4, c[0x0][0x5c8] ;  /* 0x0001720000047ab9 */ /* 0x000fc60000000a00 */
[----:B------:R-:W-:Y:S02]  /*23b0*/  IMAD R13, R71, UR4, RZ ;  /* 0x00000004470d7c24 */ /* 0x000fe4000f8e02ff */
[----:B------:R-:W-:Y:S02]  /*23c0*/  IMAD.IADD R5, R5, 0x1, R11 ;  /* 0x0000000105057824 */ /* 0x000fe400078e020b */
[C---:B------:R-:W-:Y:S02]  /*23d0*/  IMAD R13, R70.reuse, UR5, R13 ;  /* 0x00000005460d7c24 */ /* 0x040fe4000f8e020d */
[----:B------:R-:W-:-:S04]  /*23e0*/  IMAD.WIDE.U32 R72, R70, UR4, R4 ;  /* 0x0000000446487c25 */ /* 0x000fc8000f8e0004 */
[----:B------:R-:W-:Y:S01]  /*23f0*/  IMAD.MOV.U32 R0, RZ, RZ, -0x1 ;  /* 0xffffffffff007424 */ /* 0x000fe200078e00ff */
[----:B------:R-:W-:Y:S06]  /*2400*/  @P0 BRA `(.L_x_32) ;  /* 0x0000001800f80947 */ /* 0x000fec0003800000 */
[----:B-----5:R-:W-:Y:S01]  /*2410*/  FSETP.NEU.AND P0, PT, R57, RZ, PT ;  /* 0x000000ff3900720b */ /* 0x020fe20003f0d000 */
[----:B------:R-:W-:Y:S01]  /*2420*/  IMAD.IADD R4, R61, 0x1, -R3 ;  /* 0x000000013d047824 */ /* 0x000fe200078e0a03 */
[----:B------:R-:W-:Y:S01]  /*2430*/  BSSY B0, `(.L_x_32) ;  /* 0x00001bb000007945 */ /* 0x000fe20003800000 */
[----:B------:R-:W-:Y:S02]  /*2440*/  IMAD.IADD R3, R66, 0x1, -R7 ;  /* 0x0000000142037824 */ /* 0x000fe400078e0a07 */
[----:B------:R-:W-:Y:S01]  /*2450*/  IMAD.IADD R83, R73, 0x1, R13 ;  /* 0x0000000149537824 */ /* 0x000fe200078e020d */
[----:B------:R-:W-:-:S04]  /*2460*/  ISETP.GT.AND P1, PT, R4, RZ, PT ;  /* 0x000000ff0400720c */ /* 0x000fc80003f24270 */
[----:B------:R-:W-:-:S03]  /*2470*/  ISETP.GT.AND P3, PT, R3, RZ, P1 ;  /* 0x000000ff0300720c */ /* 0x000fc60000f64270 */
[----:B------:R-:W-:Y:S10]  /*2480*/  @!P0 BRA `(.L_x_33) ;  /* 0x0000001000dc8947 */ /* 0x000ff40003800000 */
[----:B------:R-:W0:Y:S01]  /*2490*/  LDC.64 R76, c[0x0][0x5b8] ;  /* 0x00016e00ff4c7b82 */ /* 0x000e220000000a00 */
[----:B------:R-:W-:-:S07]  /*24a0*/  ULDC.64 UR4, c[0x0][0x5c0] ;  /* 0x0001700000047ab9 */ /* 0x000fce0000000a00 */
[----:B------:R-:W1:Y:S08]  /*24b0*/  LDC.64 R78, c[0x0][0x5b0] ;  /* 0x00016c00ff4e7b82 */ /* 0x000e700000000a00 */
[----:B------:R-:W2:Y:S01]  /*24c0*/  LDC.64 R80, c[0x0][0x5a8] ;  /* 0x00016a00ff507b82 */ /* 0x000ea20000000a00 */
[-C--:B0-----:R-:W-:Y:S02]  /*24d0*/  IMAD R6, R15, R76.reuse, RZ ;  /* 0x0000004c0f067224 */ /* 0x081fe400078e02ff */
[----:B------:R-:W-:-:S04]  /*24e0*/  IMAD.WIDE.U32 R12, R67, R76, R8 ;  /* 0x0000004c430c7225 */ /* 0x000fc800078e0008 */
[----:B------:R-:W-:Y:S02]  /*24f0*/  IMAD R73, R67, R77, R6 ;  /* 0x0000004d43497224 */ /* 0x000fe400078e0206 */
[-C--:B-1----:R-:W-:Y:S02]  /*2500*/  IMAD R5, R71, R78.reuse, RZ ;  /* 0x0000004e47057224 */ /* 0x082fe400078e02ff */
[----:B------:R-:W-:Y:S02]  /*2510*/  IMAD.IADD R13, R13, 0x1, R73 ;  /* 0x000000010d0d7824 */ /* 0x000fe400078e0249 */
[C---:B------:R-:W-:Y:S02]  /*2520*/  IMAD R75, R70.reuse, R79, R5 ;  /* 0x0000004f464b7224 */ /* 0x040fe400078e0205 */
[----:B------:R-:W-:-:S04]  /*2530*/  IMAD.WIDE.U32 R6, R70, R78, R12 ;  /* 0x0000004e46067225 */ /* 0x000fc800078e000c */
[----:B------:R-:W-:Y:S01]  /*2540*/  IMAD.IADD R5, R7, 0x1, R75 ;  /* 0x0000000107057824 */ /* 0x000fe200078e024b */
[----:B--2---:R-:W-:-:S04]  /*2550*/  LEA R14, P0, R6, R80, 0x2 ;  /* 0x00000050060e7211 */ /* 0x004fc800078010ff */
[----:B------:R-:W-:-:S05]  /*2560*/  LEA.HI.X R15, R6, R81, R5, 0x2, P0 ;  /* 0x00000051060f7211 */ /* 0x000fca00000f1405 */
[----:B------:R-:W2:Y:S01]  /*2570*/  @P3 LDG.E.LTC128B R74, desc[UR36][R14.64] ;  /* 0x000000240e4a3981 */ /* 0x000ea2000c1e1920 */
[----:B------:R-:W-:Y:S01]  /*2580*/  IMAD.WIDE.U32 R6, R70, R78, R8 ;  /* 0x0000004e46067225 */ /* 0x000fe200078e0008 */
[C---:B------:R-:W-:Y:S01]  /*2590*/  SHF.L.U64.HI R11, R78.reuse, 0x3, R79 ;  /* 0x000000034e0b7819 */ /* 0x040fe2000001024f */
[----:B------:R-:W-:Y:S01]  /*25a0*/  BSSY B1, `(.L_x_34) ;  /* 0x0000016000017945 */ /* 0x000fe20003800000 */
[----:B------:R-:W-:Y:S01]  /*25b0*/  ISETP.GT.AND P1, PT, R3, 0x8, P1 ;  /* 0x000000080300780c */ /* 0x000fe20000f24270 */
[----:B------:R-:W-:Y:S02]  /*25c0*/  IMAD.IADD R7, R75, 0x1, R7 ;  /* 0x000000014b077824 */ /* 0x000fe400078e0207 */
[----:B------:R-:W-:Y:S02]  /*25d0*/  IMAD.SHL.U32 R10, R78, 0x8, RZ ;  /* 0x000000084e0a7824 */ /* 0x000fe400078e00ff */
[----:B------:R-:W-:-:S04]  /*25e0*/  IMAD.WIDE.U32 R20, R67, R76, R6 ;  /* 0x0000004c43147225 */ /* 0x000fc800078e0006 */
[----:B------:R-:W-:Y:S01]  /*25f0*/  IMAD.IADD R7, R73, 0x1, R21 ;  /* 0x0000000149077824 */ /* 0x000fe200078e0215 */
[----:B------:R-:W-:Y:S01]  /*2600*/  LEA R6, P2, R20, R80, 0x2 ;  /* 0x0000005014067211 */ /* 0x000fe200078410ff */
[----:B------:R-:W-:Y:S01]  /*2610*/  IMAD.WIDE.U32 R70, R70, R78, R10 ;  /* 0x0000004e46467225 */ /* 0x000fe200078e000a */
[----:B------:R-:W-:Y:S02]  /*2620*/  LEA R10, P0, R72, UR4, 0x2 ;  /* 0x00000004480a7c11 */ /* 0x000fe4000f8010ff */
[----:B------:R-:W-:Y:S01]  /*2630*/  LEA.HI.X R7, R20, R81, R7, 0x2, P2 ;  /* 0x0000005114077211 */ /* 0x000fe200010f1407 */
[----:B------:R-:W-:Y:S01]  /*2640*/  IMAD.IADD R75, R75, 0x1, R71 ;  /* 0x000000014b4b7824 */ /* 0x000fe200078e0247 */
[----:B------:R-:W-:Y:S02]  /*2650*/  ISETP.GT.AND P2, PT, R4, 0x1, PT ;  /* 0x000000010400780c */ /* 0x000fe40003f44270 */
[----:B------:R-:W-:Y:S02]  /*2660*/  LEA.HI.X R11, R72, UR5, R83, 0x2, P0 ;  /* 0x00000005480b7c11 */ /* 0x000fe400080f1453 */
[----:B------:R-:W-:Y:S01]  /*2670*/  ISETP.GT.AND P4, PT, R3, RZ, P2 ;  /* 0x000000ff0300720c */ /* 0x000fe20001784270 */
[----:B--2---:R-:W-:-:S04]  /*2680*/  FMUL R5, R74, R57 ;  /* 0x000000394a057220 */ /* 0x004fc80000400000 */
[----:B------:R-:W-:Y:S01]  /*2690*/  FFMA R21, R24, R56, R5 ;  /* 0x0000003818157223 */ /* 0x000fe20000000005 */
[----:B------:R-:W-:-:S04]  /*26a0*/  IADD3 R5, P0, R12, R70, RZ ;  /* 0x000000460c057210 */ /* 0x000fc80007f1e0ff */
[----:B------:R0:W-:Y:S01]  /*26b0*/  @P3 STG.E desc[UR36][R10.64], R21 ;  /* 0x000000150a003986 */ /* 0x0001e2000c101924 */
[----:B------:R-:W-:Y:S01]  /*26c0*/  LEA R14, P3, R5, R80, 0x2 ;  /* 0x00000050050e7211 */ /* 0x000fe200078610ff */
[----:B------:R-:W-:Y:S01]  /*26d0*/  IMAD.X R20, R75, 0x1, R13, P0 ;  /* 0x000000014b147824 */ /* 0x000fe200000e060d */
[----:B------:R-:W-:Y:S11]  /*26e0*/  @!P4 BRA `(.L_x_35) ;  /* 0x000000000004c947 */ /* 0x000ff60003800000 */
[----:B------:R1:W5:Y:S02]  /*26f0*/  LDG.E.LTC128B R74, desc[UR36][R6.64+0x4] ;  /* 0x00000424064a7981 */ /* 0x000364000c1e1920 */
.L_x_35:
[----:B------:R-:W-:Y:S05]  /*2700*/  BSYNC B1 ;  /* 0x0000000000017941 */ /* 0x000fea0003800000 */
.L_x_34:
[----:B-----5:R-:W-:Y:S01]  /*2710*/  FMUL R12, R74, R57 ;  /* 0x000000394a0c7220 */ /* 0x020fe20000400000 */
[----:B------:R-:W-:-:S03]  /*2720*/  LEA.HI.X R15, R5, R81, R20, 0x2, P3 ;  /* 0x00000051050f7211 */ /* 0x000fc600018f1414 */
[----:B------:R-:W-:-:S05]  /*2730*/  FFMA R25, R25, R56, R12 ;  /* 0x0000003819197223 */ /* 0x000fca000000000c */
[----:B------:R2:W-:Y:S04]  /*2740*/  @P4 STG.E desc[UR36][R10.64+0x4], R25 ;  /* 0x000004190a004986 */ /* 0x0005e8000c101924 */
[----:B------:R-:W3:Y:S01]  /*2750*/  @P1 LDG.E.LTC128B R74, desc[UR36][R14.64] ;  /* 0x000000240e4a1981 */ /* 0x000ee2000c1e1920 */
[C---:B------:R-:W-:Y:S01]  /*2760*/  SHF.L.U64.HI R13, R58.reuse, 0x2, R59 ;  /* 0x000000023a0d7819 */ /* 0x040fe2000001023b */
[----:B------:R-:W-:Y:S01]  /*2770*/  BSSY B1, `(.L_x_36) ;  /* 0x0000010000017945 */ /* 0x000fe20003800000 */
[----:B------:R-:W-:Y:S02]  /*2780*/  LEA R12, P3, R58, R10, 0x2 ;  /* 0x0000000a3a0c7211 */ /* 0x000fe400078610ff */
[----:B------:R-:W-:Y:S02]  /*2790*/  IADD3 R20, P0, R8, R70, RZ ;  /* 0x0000004608147210 */ /* 0x000fe40007f1e0ff */
[----:B------:R-:W-:Y:S01]  /*27a0*/  ISETP.GT.AND P2, PT, R3, 0x8, P2 ;  /* 0x000000080300780c */ /* 0x000fe20001744270 */
[----:B------:R-:W-:-:S02]  /*27b0*/  IMAD.X R13, R13, 0x1, R11, P3 ;  /* 0x000000010d0d7824 */ /* 0x000fc400018e060b */
[----:B0-----:R-:W-:Y:S01]  /*27c0*/  IMAD.X R21, R9, 0x1, R75, P0 ;  /* 0x0000000109157824 */ /* 0x001fe200000e064b */
[----:B------:R-:W-:Y:S01]  /*27d0*/  ISETP.GT.AND P0, PT, R4, 0x8, PT ;  /* 0x000000080400780c */ /* 0x000fe20003f04270 */
[----:B------:R-:W-:-:S04]  /*27e0*/  IMAD.WIDE.U32 R20, R67, R76, R20 ;  /* 0x0000004c43147225 */ /* 0x000fc800078e0014 */
[----:B------:R-:W-:Y:S01]  /*27f0*/  IMAD.IADD R9, R73, 0x1, R21 ;  /* 0x0000000149097824 */ /* 0x000fe200078e0215 */
[----:B------:R-:W-:-:S04]  /*2800*/  LEA R8, P4, R20, R80, 0x2 ;  /* 0x0000005014087211 */ /* 0x000fc800078810ff */
[----:B------:R-:W-:Y:S01]  /*2810*/  LEA.HI.X R9, R20, R81, R9, 0x2, P4 ;  /* 0x0000005114097211 */ /* 0x000fe200020f1409 */
[----:B---3--:R-:W-:-:S04]  /*2820*/  FMUL R5, R74, R57 ;  /* 0x000000394a057220 */ /* 0x008fc80000400000 */
[----:B------:R-:W-:-:S05]  /*2830*/  FFMA R5, R26, R56, R5 ;  /* 0x000000381a057223 */ /* 0x000fca0000000005 */
[----:B------:R2:W-:Y:S01]  /*2840*/  @P1 STG.E desc[UR36][R12.64], R5 ;  /* 0x000000050c001986 */ /* 0x0005e2000c101924 */
[----:B------:R-:W-:Y:S05]  /*2850*/  @!P2 BRA `(.L_x_37) ;  /* 0x000000000004a947 */ /* 0x000fea0003800000 */
[----:B------:R0:W5:Y:S02]  /*2860*/  LDG.E.LTC128B R74, desc[UR36][R8.64+0x4] ;  /* 0x00000424084a7981 */ /* 0x000164000c1e1920 */
.L_x_37:
[----:B------:R-:W-:Y:S05]  /*2870*/  BSYNC B1 ;  /* 0x0000000000017941 */ /* 0x000fea0003800000 */
.L_x_36:
[----:B-----5:R-:W-:Y:S01]  /*2880*/  FMUL R14, R74, R57 ;  /* 0x000000394a0e7220 */ /* 0x020fe20000400000 */
[----:B------:R-:W-:Y:S01]  /*2890*/  ISETP.GT.AND P3, PT, R3, RZ, P0 ;  /* 0x000000ff0300720c */ /* 0x000fe20000764270 */
[----:B------:R-:W-:Y:S01]  /*28a0*/  BSSY B1, `(.L_x_38) ;  /* 0x0000006000017945 */ /* 0x000fe20003800000 */
[----:B------:R-:W-:Y:S01]  /*28b0*/  ISETP.GT.AND P1, PT, R4, 0x9, PT ;  /* 0x000000090400780c */ /* 0x000fe20003f24270 */
[----:B------:R-:W-:-:S05]  /*28c0*/  FFMA R27, R27, R56, R14 ;  /* 0x000000381b1b7223 */ /* 0x000fca000000000e */
[----:B------:R3:W-:Y:S05]  /*28d0*/  @P2 STG.E desc[UR36][R12.64+0x4], R27 ;  /* 0x0000041b0c002986 */ /* 0x0007ea000c101924 */
[----:B------:R-:W-:Y:S05]  /*28e0*/  @!P3 BRA `(.L_x_39) ;  /* 0x000000000004b947 */ /* 0x000fea0003800000 */
[----:B------:R4:W5:Y:S02]  /*28f0*/  LDG.E.LTC128B R74, desc[UR36][R6.64+0x20] ;  /* 0x00002024064a7981 */ /* 0x000964000c1e1920 */
.L_x_39:
[----:B------:R-:W-:Y:S05]  /*2900*/  BSYNC B1 ;  /* 0x0000000000017941 */ /* 0x000fea0003800000 */
.L_x_38:
[----:B--2--5:R-:W-:Y:S01]  /*2910*/  FMUL R5, R74, R57 ;  /* 0x000000394a057220 */ /* 0x024fe20000400000 */
[----:B------:R-:W-:Y:S01]  /*2920*/  ISETP.GT.AND P2, PT, R3, RZ, P1 ;  /* 0x000000ff0300720c */ /* 0x000fe20000f44270 */
[----:B------:R-:W-:Y:S02]  /*2930*/  BSSY B1, `(.L_x_40) ;  /* 0x0000005000017945 */ /* 0x000fe40003800000 */
[----:B------:R-:W-:-:S05]  /*2940*/  FFMA R5, R28, R56, R5 ;  /* 0x000000381c057223 */ /* 0x000fca0000000005 */
[----:B------:R2:W-:Y:S05]  /*2950*/  @P3 STG.E desc[UR36][R10.64+0x20], R5 ;  /* 0x000020050a003986 */ /* 0x0005ea000c101924 */
[----:B------:R-:W-:Y:S05]  /*2960*/  @!P2 BRA `(.L_x_41) ;  /* 0x000000000004a947 */ /* 0x000fea0003800000 */
[----:B------:R0:W5:Y:S02]  /*2970*/  LDG.E.LTC128B R74, desc[UR36][R6.64+0x24] ;  /* 0x00002424064a7981 */ /* 0x000164000c1e1920 */
.L_x_41:
[----:B------:R-:W-:Y:S05]  /*2980*/  BSYNC B1 ;  /* 0x0000000000017941 */ /* 0x000fea0003800000 */
.L_x_40:
[----:B-----5:R-:W-:Y:S01]  /*2990*/  FMUL R14, R74, R57 ;  /* 0x000000394a0e7220 */ /* 0x020fe20000400000 */
[----:B------:R-:W-:Y:S01]  /*29a0*/  ISETP.GT.AND P0, PT, R3, 0x8, P0 ;  /* 0x000000080300780c */ /* 0x000fe20000704270 */
[----:B------:R-:W-:Y:S02]  /*29b0*/  BSSY B1, `(.L_x_42) ;  /* 0x0000005000017945 */ /* 0x000fe40003800000 */
[----:B------:R-:W-:-:S05]  /*29c0*/  FFMA R29, R29, R56, R14 ;  /* 0x000000381d1d7223 */ /* 0x000fca000000000e */
[----:B------:R0:W-:Y:S05]  /*29d0*/  @P2 STG.E desc[UR36][R10.64+0x24], R29 ;  /* 0x0000241d0a002986 */ /* 0x0001ea000c101924 */
[----:B------:R-:W-:Y:S05]  /*29e0*/  @!P0 BRA `(.L_x_43) ;  /* 0x0000000000048947 */ /* 0x000fea0003800000 */
[----:B------:R0:W5:Y:S02]  /*29f0*/  LDG.E.LTC128B R74, desc[UR36][R8.64+0x20] ;  /* 0x00002024084a7981 */ /* 0x000164000c1e1920 */
.L_x_43:
[----:B------:R-:W-:Y:S05]  /*2a00*/  BSYNC B1 ;  /* 0x0000000000017941 */ /* 0x000fea0003800000 */
.L_x_42:
[----:B--2--5:R-:W-:Y:S01]  /*2a10*/  FMUL R5, R74, R57 ;  /* 0x000000394a057220 */ /* 0x024fe20000400000 */
[----:B------:R-:W-:Y:S01]  /*2a20*/  ISETP.GT.AND P2, PT, R3, 0x8, P1 ;  /* 0x000000080300780c */ /* 0x000fe20000f44270 */
[----:B------:R-:W-:Y:S01]  /*2a30*/  BSSY B1, `(.L_x_44) ;  /* 0x0000006000017945 */ /* 0x000fe20003800000 */
[----:B------:R-:W-:Y:S01]  /*2a40*/  ISETP.GT.AND P1, PT, R4, 0x10, PT ;  /* 0x000000100400780c */ /* 0x000fe20003f24270 */
[----:B------:R-:W-:-:S05]  /*2a50*/  FFMA R5, R30, R56, R5 ;  /* 0x000000381e057223 */ /* 0x000fca0000000005 */
[----:B------:R2:W-:Y:S05]  /*2a60*/  @P0 STG.E desc[UR36][R12.64+0x20], R5 ;  /* 0x000020050c000986 */ /* 0x0005ea000c101924 */
[----:B------:R-:W-:Y:S05]  /*2a70*/  @!P2 BRA `(.L_x_45) ;  /* 0x000000000004a947 */ /* 0x000fea0003800000 */
[----:B------:R0:W5:Y:S02]  /*2a80*/  LDG.E.LTC128B R74, desc[UR36][R8.64+0x24] ;  /* 0x00002424084a7981 */ /* 0x000164000c1e1920 */
.L_x_45:
[----:B------:R-:W-:Y:S05]  /*2a90*/  BSYNC B1 ;  /* 0x0000000000017941 */ /* 0x000fea0003800000 */
.L_x_44:
        /* <DEDUP_REMOVED lines=8> */
.L_x_47:
[----:B------:R-:W-:Y:S05]  /*2b20*/  BSYNC B1 ;  /* 0x0000000000017941 */ /* 0x000fea0003800000 */
.L_x_46:
[----:B--2--5:R-:W-:Y:S01]  /*2b30*/  FMUL R5, R74, R57 ;  /* 0x000000394a057220 */ /* 0x024fe20000400000 */
[----:B------:R-:W-:Y:S01]  /*2b40*/  ISETP.GT.AND P4, PT, R3, RZ, P0 ;  /* 0x000000ff0300720c */ /* 0x000fe20000784270 */
[----:B------:R-:W-:Y:S02]  /*2b50*/  BSSY B1, `(.L_x_48) ;  /* 0x0000005000017945 */ /* 0x000fe40003800000 */
[----:B------:R-:W-:-:S05]  /*2b60*/  FFMA R5, R32, R56, R5 ;  /* 0x0000003820057223 */ /* 0x000fca0000000005 */
[----:B------:R2:W-:Y:S05]  /*2b70*/  @P3 STG.E desc[UR36][R10.64+0x40], R5 ;  /* 0x000040050a003986 */ /* 0x0005ea000c101924 */
[----:B------:R-:W-:Y:S05]  /*2b80*/  @!P4 BRA `(.L_x_49) ;  /* 0x000000000004c947 */ /* 0x000fea0003800000 */
[----:B------:R0:W5:Y:S02]  /*2b90*/  LDG.E.LTC128B R74, desc[UR36][R6.64+0x44] ;  /* 0x00004424064a7981 */ /* 0x000164000c1e1920 */
.L_x_49:
[----:B------:R-:W-:Y:S05]  /*2ba0*/  BSYNC B1 ;  /* 0x0000000000017941 */ /* 0x000fea0003800000 */
.L_x_48:
[----:B-----5:R-:W-:Y:S01]  /*2bb0*/  FMUL R14, R74, R57 ;  /* 0x000000394a0e7220 */ /* 0x020fe20000400000 */
[----:B------:R-:W-:Y:S01]  /*2bc0*/  ISETP.GT.AND P2, PT, R3, 0x8, P1 ;  /* 0x000000080300780c */ /* 0x000fe20000f44270 */
[----:B------:R-:W-:Y:S02]  /*2bd0*/  BSSY B1, `(.L_x_50) ;  /* 0x0000005000017945 */ /* 0x000fe40003800000 */
[----:B------:R-:W-:-:S05]  /*2be0*/  FFMA R33, R33, R56, R14 ;  /* 0x0000003821217223 */ /* 0x000fca000000000e */
[----:B------:R0:W-:Y:S05]  /*2bf0*/  @P4 STG.E desc[UR36][R10.64+0x44], R33 ;  /* 0x000044210a004986 */ /* 0x0001ea000c101924 */
[----:B------:R-:W-:Y:S05]  /*2c00*/  @!P2 BRA `(.L_x_51) ;  /* 0x000000000004a947 */ /* 0x000fea0003800000 */
[----:B------:R0:W5:Y:S02]  /*2c10*/  LDG.E.LTC128B R74, desc[UR36][R8.64+0x40] ;  /* 0x00004024084a7981 */ /* 0x000164000c1e1920 */
.L_x_51:
[----:B------:R-:W-:Y:S05]  /*2c20*/  BSYNC B1 ;  /* 0x0000000000017941 */ /* 0x000fea0003800000 */
.L_x_50:
        /* <DEDUP_REMOVED lines=8> */
.L_x_53:
[----:B------:R-:W-:Y:S05]  /*2cb0*/  BSYNC B1 ;  /* 0x0000000000017941 */ /* 0x000fea0003800000 */
.L_x_52:
        /* <DEDUP_REMOVED lines=8> */
.L_x_55:
[----:B------:R-:W-:Y:S05]  /*2d40*/  BSYNC B1 ;  /* 0x0000000000017941 */ /* 0x000fea0003800000 */
.L_x_54:
[----:B--2--5:R-:W-:Y:S01]  /*2d50*/  FMUL R5, R74, R57 ;  /* 0x000000394a057220 */ /* 0x024fe20000400000 */
[----:B------:R-:W-:Y:S01]  /*2d60*/  ISETP.GT.AND P3, PT, R3, RZ, P0 ;  /* 0x000000ff0300720c */ /* 0x000fe20000764270 */
[----:B------:R-:W-:Y:S02]  /*2d70*/  BSSY B1, `(.L_x_56) ;  /* 0x0000005000017945 */ /* 0x000fe40003800000 */
[----:B------:R-:W-:-:S05]  /*2d80*/  FFMA R5, R36, R56, R5 ;  /* 0x0000003824057223 */ /* 0x000fca0000000005 */
[----:B------:R2:W-:Y:S05]  /*2d90*/  @P2 STG.E desc[UR36][R10.64+0x60], R5 ;  /* 0x000060050a002986 */ /* 0x0005ea000c101924 */
[----:B------:R-:W-:Y:S05]  /*2da0*/  @!P3 BRA `(.L_x_57) ;  /* 0x000000000004b947 */ /* 0x000fea0003800000 */
[----:B------:R0:W5:Y:S02]  /*2db0*/  LDG.E.LTC128B R74, desc[UR36][R6.64+0x64] ;  /* 0x00006424064a7981 */ /* 0x000164000c1e1920 */
.L_x_57:
[----:B------:R-:W-:Y:S05]  /*2dc0*/  BSYNC B1 ;  /* 0x0000000000017941 */ /* 0x000fea0003800000 */
.L_x_56:
[----:B-----5:R-:W-:Y:S01]  /*2dd0*/  FMUL R14, R74, R57 ;  /* 0x000000394a0e7220 */ /* 0x020fe20000400000 */
[----:B------:R-:W-:Y:S01]  /*2de0*/  ISETP.GT.AND P2, PT, R3, 0x8, P1 ;  /* 0x000000080300780c */ /* 0x000fe20000f44270 */
[----:B------:R-:W-:Y:S02]  /*2df0*/  BSSY B1, `(.L_x_58) ;  /* 0x0000005000017945 */ /* 0x000fe40003800000 */
[----:B------:R-:W-:-:S05]  /*2e00*/  FFMA R37, R37, R56, R14 ;  /* 0x0000003825257223 */ /* 0x000fca000000000e */
[----:B------:R0:W-:Y:S05]  /*2e10*/  @P3 STG.E desc[UR36][R10.64+0x64], R37 ;  /* 0x000064250a003986 */ /* 0x0001ea000c101924 */
[----:B------:R-:W-:Y:S05]  /*2e20*/  @!P2 BRA `(.L_x_59) ;  /* 0x000000000004a947 */ /* 0x000fea0003800000 */
[----:B------:R0:W5:Y:S02]  /*2e30*/  LDG.E.LTC128B R74, desc[UR36][R8.64+0x60] ;  /* 0x00006024084a7981 */ /* 0x000164000c1e1920 */
.L_x_59:
[----:B------:R-:W-:Y:S05]  /*2e40*/  BSYNC B1 ;  /* 0x0000000000017941 */ /* 0x000fea0003800000 */
.L_x_58:
        /* <DEDUP_REMOVED lines=8> */
.L_x_61:
[----:B------:R-:W-:Y:S05]  /*2ed0*/  BSYNC B1 ;  /* 0x0000000000017941 */ /* 0x000fea0003800000 */
.L_x_60:
        /* <DEDUP_REMOVED lines=8> */
.L_x_63:
[----:B------:R-:W-:Y:S05]  /*2f60*/  BSYNC B1 ;  /* 0x0000000000017941 */ /* 0x000fea0003800000 */
.L_x_62:
[----:B--2--5:R-:W-:Y:S01]  /*2f70*/  FMUL R5, R74, R57 ;  /* 0x000000394a057220 */ /* 0x024fe20000400000 */
[----:B------:R-:W-:Y:S01]  /*2f80*/  ISETP.GT.AND P3, PT, R3, RZ, P0 ;  /* 0x000000ff0300720c */ /* 0x000fe20000764270 */
[----:B------:R-:W-:Y:S02]  /*2f90*/  BSSY B1, `(.L_x_64) ;  /* 0x0000005000017945 */ /* 0x000fe40003800000 */
[----:B------:R-:W-:-:S05]  /*2fa0*/  FFMA R5, R40, R56, R5 ;  /* 0x0000003828057223 */ /* 0x000fca0000000005 */
[----:B------:R2:W-:Y:S05]  /*2fb0*/  @P2 STG.E desc[UR36][R10.64+0x80], R5 ;  /* 0x000080050a002986 */ /* 0x0005ea000c101924 */
[----:B------:R-:W-:Y:S05]  /*2fc0*/  @!P3 BRA `(.L_x_65) ;  /* 0x000000000004b947 */ /* 0x000fea0003800000 */
[----:B------:R0:W5:Y:S02]  /*2fd0*/  LDG.E.LTC128B R74, desc[UR36][R6.64+0x84] ;  /* 0x00008424064a7981 */ /* 0x000164000c1e1920 */
.L_x_65:
[----:B------:R-:W-:Y:S05]  /*2fe0*/  BSYNC B1 ;  /* 0x0000000000017941 */ /* 0x000fea0003800000 */
.L_x_64:
[----:B-----5:R-:W-:Y:S01]  /*2ff0*/  FMUL R14, R74, R57 ;  /* 0x000000394a0e7220 */ /* 0x020fe20000400000 */
[----:B------:R-:W-:Y:S01]  /*3000*/  ISETP.GT.AND P2, PT, R3, 0x8, P1 ;  /* 0x000000080300780c */ /* 0x000fe20000f44270 */
[----:B------:R-:W-:Y:S02]  /*3010*/  BSSY B1, `(.L_x_66) ;  /* 0x0000005000017945 */ /* 0x000fe40003800000 */
[----:B------:R-:W-:-:S05]  /*3020*/  FFMA R41, R41, R56, R14 ;  /* 0x0000003829297223 */ /* 0x000fca000000000e */
[----:B------:R0:W-:Y:S05]  /*3030*/  @P3 STG.E desc[UR36][R10.64+0x84], R41 ;  /* 0x000084290a003986 */ /* 0x0001ea000c101924 */
[----:B------:R-:W-:Y:S05]  /*3040*/  @!P2 BRA `(.L_x_67) ;  /* 0x000000000004a947 */ /* 0x000fea0003800000 */
[----:B------:R0:W5:Y:S02]  /*3050*/  LDG.E.LTC128B R74, desc[UR36][R8.64+0x80] ;  /* 0x00008024084a7981 */ /* 0x000164000c1e1920 */
.L_x_67:
[----:B------:R-:W-:Y:S05]  /*3060*/  BSYNC B1 ;  /* 0x0000000000017941 */ /* 0x000fea0003800000 */
.L_x_66:
        /* <DEDUP_REMOVED lines=8> */
.L_x_69:
[----:B------:R-:W-:Y:S05]  /*30f0*/  BSYNC B1 ;  /* 0x0000000000017941 */ /* 0x000fea0003800000 */
.L_x_68:
        /* <DEDUP_REMOVED lines=8> */
.L_x_71:
[----:B------:R-:W-:Y:S05]  /*3180*/  BSYNC B1 ;  /* 0x0000000000017941 */ /* 0x000fea0003800000 */
.L_x_70:
[----:B--2--5:R-:W-:Y:S01]  /*3190*/  FMUL R5, R74, R57 ;  /* 0x000000394a057220 */ /* 0x024fe20000400000 */
[----:B------:R-:W-:Y:S01]  /*31a0*/  ISETP.GT.AND P3, PT, R3, RZ, P0 ;  /* 0x000000ff0300720c */ /* 0x000fe20000764270 */
[----:B------:R-:W-:Y:S02]  /*31b0*/  BSSY B1, `(.L_x_72) ;  /* 0x0000005000017945 */ /* 0x000fe40003800000 */
[----:B------:R-:W-:-:S05]  /*31c0*/  FFMA R5, R44, R56, R5 ;  /* 0x000000382c057223 */ /* 0x000fca0000000005 */
[----:B------:R2:W-:Y:S05]  /*31d0*/  @P2 STG.E desc[UR36][R10.64+0xa0], R5 ;  /* 0x0000a0050a002986 */ /* 0x0005ea000c101924 */
[----:B------:R-:W-:Y:S05]  /*31e0*/  @!P3 BRA `(.L_x_73) ;  /* 0x000000000004b947 */ /* 0x000fea0003800000 */
[----:B------:R0:W5:Y:S02]  /*31f0*/  LDG.E.LTC128B R74, desc[UR36][R6.64+0xa4] ;  /* 0x0000a424064a7981 */ /* 0x000164000c1e1920 */
.L_x_73:
[----:B------:R-:W-:Y:S05]  /*3200*/  BSYNC B1 ;  /* 0x0000000000017941 */ /* 0x000fea0003800000 */
.L_x_72:
[----:B-----5:R-:W-:Y:S01]  /*3210*/  FMUL R14, R74, R57 ;  /* 0x000000394a0e7220 */ /* 0x020fe20000400000 */
[----:B------:R-:W-:Y:S01]  /*3220*/  ISETP.GT.AND P2, PT, R3, 0x8, P1 ;  /* 0x000000080300780c */ /* 0x000fe20000f44270 */
[----:B------:R-:W-:Y:S02]  /*3230*/  BSSY B1, `(.L_x_74) ;  /* 0x0000005000017945 */ /* 0x000fe40003800000 */
[----:B------:R-:W-:-:S05]  /*3240*/  FFMA R45, R45, R56, R14 ;  /* 0x000000382d2d7223 */ /* 0x000fca000000000e */
[----:B------:R0:W-:Y:S05]  /*3250*/  @P3 STG.E desc[UR36][R10.64+0xa4], R45 ;  /* 0x0000a42d0a003986 */ /* 0x0001ea000c101924 */
[----:B------:R-:W-:Y:S05]  /*3260*/  @!P2 BRA `(.L_x_75) ;  /* 0x000000000004a947 */ /* 0x000fea0003800000 */
[----:B------:R0:W5:Y:S02]  /*3270*/  LDG.E.LTC128B R74, desc[UR36][R8.64+0xa0] ;  /* 0x0000a024084a7981 */ /* 0x000164000c1e1920 */
.L_x_75:
[----:B------:R-:W-:Y:S05]  /*3280*/  BSYNC B1 ;  /* 0x0000000000017941 */ /* 0x000fea0003800000 */
.L_x_74:
        /* <DEDUP_REMOVED lines=8> */
.L_x_77:
[----:B------:R-:W-:Y:S05]  /*3310*/  BSYNC B1 ;  /* 0x0000000000017941 */ /* 0x000fea0003800000 */
.L_x_76:
        /* <DEDUP_REMOVED lines=8> */
.L_x_79:
[----:B------:R-:W-:Y:S05]  /*33a0*/  BSYNC B1 ;  /* 0x0000000000017941 */ /* 0x000fea0003800000 */
.L_x_78:
[----:B--2--5:R-:W-:Y:S01]  /*33b0*/  FMUL R5, R74, R57 ;  /* 0x000000394a057220 */ /* 0x024fe20000400000 */
[----:B------:R-:W-:Y:S01]  /*33c0*/  ISETP.GT.AND P3, PT, R3, RZ, P0 ;  /* 0x000000ff0300720c */ /* 0x000fe20000764270 */
[----:B------:R-:W-:Y:S02]  /*33d0*/  BSSY B1, `(.L_x_80) ;  /* 0x0000005000017945 */ /* 0x000fe40003800000 */
[----:B------:R-:W-:-:S05]  /*33e0*/  FFMA R5, R48, R56, R5 ;  /* 0x0000003830057223 */ /* 0x000fca0000000005 */
[----:B------:R2:W-:Y:S05]  /*33f0*/  @P2 STG.E desc[UR36][R10.64+0xc0], R5 ;  /* 0x0000c0050a002986 */ /* 0x0005ea000c101924 */
[----:B------:R-:W-:Y:S05]  /*3400*/  @!P3 BRA `(.L_x_81) ;  /* 0x000000000004b947 */ /* 0x000fea0003800000 */
[----:B------:R0:W5:Y:S02]  /*3410*/  LDG.E.LTC128B R74, desc[UR36][R6.64+0xc4] ;  /* 0x0000c424064a7981 */ /* 0x000164000c1e1920 */
.L_x_81:
[----:B------:R-:W-:Y:S05]  /*3420*/  BSYNC B1 ;  /* 0x0000000000017941 */ /* 0x000fea0003800000 */
.L_x_80:
[----:B-----5:R-:W-:Y:S01]  /*3430*/  FMUL R14, R74, R57 ;  /* 0x000000394a0e7220 */ /* 0x020fe20000400000 */
[----:B------:R-:W-:Y:S01]  /*3440*/  ISETP.GT.AND P2, PT, R3, 0x8, P1 ;  /* 0x000000080300780c */ /* 0x000fe20000f44270 */
[----:B------:R-:W-:Y:S02]  /*3450*/  BSSY B1, `(.L_x_82) ;  /* 0x0000005000017945 */ /* 0x000fe40003800000 */
[----:B------:R-:W-:-:S05]  /*3460*/  FFMA R49, R49, R56, R14 ;  /* 0x0000003831317223 */ /* 0x000fca000000000e */
[----:B------:R0:W-:Y:S05]  /*3470*/  @P3 STG.E desc[UR36][R10.64+0xc4], R49 ;  /* 0x0000c4310a003986 */ /* 0x0001ea000c101924 */
[----:B------:R-:W-:Y:S05]  /*3480*/  @!P2 BRA `(.L_x_83) ;  /* 0x000000000004a947 */ /* 0x000fea0003800000 */
[----:B------:R0:W5:Y:S02]  /*3490*/  LDG.E.LTC128B R74, desc[UR36][R8.64+0xc0] ;  /* 0x0000c024084a7981 */ /* 0x000164000c1e1920 */
.L_x_83:
[----:B------:R-:W-:Y:S05]  /*34a0*/  BSYNC B1 ;  /* 0x0000000000017941 */ /* 0x000fea0003800000 */
.L_x_82:
        /* <DEDUP_REMOVED lines=8> */
.L_x_85:
[----:B------:R-:W-:Y:S05]  /*3530*/  BSYNC B1 ;  /* 0x0000000000017941 */ /* 0x000fea0003800000 */
.L_x_84:
[----:B-----5:R-:W-:Y:S01]  /*3540*/  FMUL R14, R74, R57 ;  /* 0x000000394a0e7220 */ /* 0x020fe20000400000 */
[----:B------:R-:W-:Y:S01]  /*3550*/  ISETP.GT.AND P0, PT, R4, 0x39, PT ;  /* 0x000000390400780c */ /* 0x000fe20003f04270 */
[----:B------:R-:W-:Y:S01]  /*3560*/  @P3 IMAD.MOV.U32 R4, RZ, RZ, R12 ;  /* 0x000000ffff043224 */ /* 0x000fe200078e000c */
[----:B------:R-:W-:Y:S01]  /*3570*/  ISETP.GT.AND P2, PT, R3, RZ, P1 ;  /* 0x000000ff0300720c */ /* 0x000fe20000f44270 */
[----:B------:R-:W-:Y:S01]  /*3580*/  FFMA R51, R51, R56, R14 ;  /* 0x0000003833337223 */ /* 0x000fe2000000000e */
[----:B--2---:R-:W-:Y:S01]  /*3590*/  @P3 IMAD.MOV.U32 R5, RZ, RZ, R13 ;  /* 0x000000ffff053224 */ /* 0x004fe200078e000d */
[----:B------:R-:W-:Y:S04]  /*35a0*/  BSSY B1, `(.L_x_86) ;  /* 0x0000004000017945 */ /* 0x000fe80003800000 */
[----:B------:R2:W-:Y:S06]  /*35b0*/  @P3 STG.E desc[UR36][R4.64+0xc4], R51 ;  /* 0x0000c43304003986 */ /* 0x0005ec000c101924 */
[----:B------:R-:W-:Y:S05]  /*35c0*/  @!P2 BRA `(.L_x_87) ;  /* 0x000000000004a947 */ /* 0x000fea0003800000 */
[----:B------:R0:W5:Y:S02]  /*35d0*/  LDG.E.LTC128B R74, desc[UR36][R6.64+0xe0] ;  /* 0x0000e024064a7981 */ /* 0x000164000c1e1920 */
.L_x_87:
[----:B------:R-:W-:Y:S05]  /*35e0*/  BSYNC B1 ;  /* 0x0000000000017941 */ /* 0x000fea0003800000 */
.L_x_86:
[----:B--2--5:R-:W-:Y:S01]  /*35f0*/  FMUL R5, R74, R57 ;  /* 0x000000394a057220 */ /* 0x024fe20000400000 */
[----:B------:R-:W-:Y:S01]  /*3600*/  @P2 IMAD.MOV.U32 R4, RZ, RZ, R10 ;  /* 0x000000ffff042224 */ /* 0x000fe200078e000a */
[----:B------:R-:W-:Y:S01]  /*3610*/  ISETP.GT.AND P3, PT, R3, RZ, P0 ;  /* 0x000000ff0300720c */ /* 0x000fe20000764270 */
[----:B------:R-:W-:Y:S01]  /*3620*/  BSSY B1, `(.L_x_88) ;  /* 0x0000006000017945 */ /* 0x000fe20003800000 */
[----:B------:R-:W-:Y:S01]  /*3630*/  FFMA R15, R52, R56, R5 ;  /* 0x00000038340f7223 */ /* 0x000fe20000000005 */
[----:B------:R-:W-:-:S05]  /*3640*/  @P2 IMAD.MOV.U32 R5, RZ, RZ, R11 ;  /* 0x000000ffff052224 */ /* 0x000fca00078e000b */
[----:B------:R2:W-:Y:S05]  /*3650*/  @P2 STG.E desc[UR36][R4.64+0xe0], R15 ;  /* 0x0000e00f04002986 */ /* 0x0005ea000c101924 */
[----:B------:R-:W-:Y:S05]  /*3660*/  @!P3 BRA `(.L_x_89) ;  /* 0x000000000004b947 */ /* 0x000fea0003800000 */
[----:B------:R0:W5:Y:S02]  /*3670*/  LDG.E.LTC128B R74, desc[UR36][R6.64+0xe4] ;  /* 0x0000e424064a7981 */ /* 0x000164000c1e1920 */
.L_x_89:
[----:B------:R-:W-:Y:S05]  /*3680*/  BSYNC B1 ;  /* 0x0000000000017941 */ /* 0x000fea0003800000 */
.L_x_88:
[----:B--2--5:R-:W-:Y:S01]  /*3690*/  FMUL R4, R74, R57 ;  /* 0x000000394a047220 */ /* 0x024fe20000400000 */
[----:B------:R-:W-:Y:S01]  /*36a0*/  ISETP.GT.AND P1, PT, R3, 0x8, P1 ;  /* 0x000000080300780c */ /* 0x000fe20000f24270 */
[----:B------:R-:W-:Y:S02]  /*36b0*/  BSSY B1, `(.L_x_90) ;  /* 0x0000005000017945 */ /* 0x000fe40003800000 */
[----:B------:R-:W-:-:S05]  /*36c0*/  FFMA R53, R53, R56, R4 ;  /* 0x0000003835357223 */ /* 0x000fca0000000004 */
[----:B------:R2:W-:Y:S05]  /*36d0*/  @P3 STG.E desc[UR36][R10.64+0xe4], R53 ;  /* 0x0000e4350a003986 */ /* 0x0005ea000c101924 */
[----:B------:R-:W-:Y:S05]  /*36e0*/  @!P1 BRA `(.L_x_91) ;  /* 0x0000000000049947 */ /* 0x000fea0003800000 */
[----:B------:R0:W5:Y:S02]  /*36f0*/  LDG.E.LTC128B R74, desc[UR36][R8.64+0xe0] ;  /* 0x0000e024084a7981 */ /* 0x000164000c1e1920 */
.L_x_91:
[----:B------:R-:W-:Y:S05]  /*3700*/  BSYNC B1 ;  /* 0x0000000000017941 */ /* 0x000fea0003800000 */
.L_x_90:
[----:B-----5:R-:W-:Y:S01]  /*3710*/  FMUL R5, R74, R57 ;  /* 0x000000394a057220 */ /* 0x020fe20000400000 */
[----:B------:R-:W-:Y:S01]  /*3720*/  @P1 IMAD.MOV.U32 R4, RZ, RZ, R12 ;  /* 0x000000ffff041224 */ /* 0x000fe200078e000c */
[----:B------:R-:W-:Y:S01]  /*3730*/  ISETP.GT.AND P0, PT, R3, 0x8, P0 ;  /* 0x000000080300780c */ /* 0x000fe20000704270 */
[----:B------:R-:W-:Y:S01]  /*3740*/  BSSY B1, `(.L_x_92) ;  /* 0x0000006000017945 */ /* 0x000fe20003800000 */
[----:B01--4-:R-:W-:Y:S01]  /*3750*/  FFMA R7, R54, R56, R5 ;  /* 0x0000003836077223 */ /* 0x013fe20000000005 */
[----:B------:R-:W-:-:S05]  /*3760*/  @P1 IMAD.MOV.U32 R5, RZ, RZ, R13 ;  /* 0x000000ffff051224 */ /* 0x000fca00078e000d */
[----:B------:R0:W-:Y:S05]  /*3770*/  @P1 STG.E desc[UR36][R4.64+0xe0], R7 ;  /* 0x0000e00704001986 */ /* 0x0001ea000c101924 */
[----:B------:R-:W-:Y:S05]  /*3780*/  @!P0 BRA `(.L_x_93) ;  /* 0x0000000000048947 */ /* 0x000fea0003800000 */
[----:B------:R1:W5:Y:S02]  /*3790*/  LDG.E.LTC128B R74, desc[UR36][R8.64+0xe4] ;  /* 0x0000e424084a7981 */ /* 0x000364000c1e1920 */
.L_x_93:
[----:B------:R-:W-:Y:S05]  /*37a0*/  BSYNC B1 ;  /* 0x0000000000017941 */ /* 0x000fea0003800000 */
.L_x_92:
[----:B-----5:R-:W-:-:S04]  /*37b0*/  FMUL R74, R74, R57 ;  /* 0x000000394a4a7220 */ /* 0x020fc80000400000 */
[----:B------:R-:W-:Y:S01]  /*37c0*/  FFMA R55, R55, R56, R74 ;  /* 0x0000003837377223 */ /* 0x000fe2000000004a */
[----:B------:R-:W-:Y:S06]  /*37d0*/  @!P0 BRA `(.L_x_94) ;  /* 0x0000000800008947 */ /* 0x000fec0003800000 */
[----:B------:R4:W-:Y:S01]  /*37e0*/  STG.E desc[UR36][R12.64+0xe4], R55 ;  /* 0x0000e4370c007986 */ /* 0x0009e2000c101924 */
[----:B------:R-:W-:Y:S05]  /*37f0*/  BRA `(.L_x_94) ;  /* 0x0000000400f87947 */ /* 0x000fea0003800000 */
.L_x_33:
[----:B------:R-:W-:Y:S01]  /*3800*/  ULDC.64 UR4, c[0x0][0x5c0] ;  /* 0x0001700000047ab9 */ /* 0x000fe20000000a00 */
[----:B------:R-:W-:Y:S01]  /*3810*/  ISETP.GT.AND P0, PT, R4, 0x1, PT ;  /* 0x000000010400780c */ /* 0x000fe20003f04270 */
[-C--:B------:R-:W-:Y:S01]  /*3820*/  FMUL R5, R24, R56.reuse ;  /* 0x0000003818057220 */ /* 0x080fe20000400000 */
[----:B------:R-:W-:Y:S01]  /*3830*/  LEA R6, P2, R72, UR4, 0x2 ;  /* 0x0000000448067c11 */ /* 0x000fe2000f8410ff */
[-C--:B------:R-:W-:Y:S01]  /*3840*/  FMUL R25, R25, R56.reuse ;  /* 0x0000003819197220 */ /* 0x080fe20000400000 */
[----:B------:R-:W-:Y:S01]  /*3850*/  ISETP.GT.AND P4, PT, R3, RZ, P0 ;  /* 0x000000ff0300720c */ /* 0x000fe20000784270 */
[-C--:B------:R-:W-:Y:S01]  /*3860*/  FMUL R11, R26, R56.reuse ;  /* 0x000000381a0b7220 */ /* 0x080fe20000400000 */
[----:B------:R-:W-:Y:S01]  /*3870*/  LEA.HI.X R7, R72, UR5, R83, 0x2, P2 ;  /* 0x0000000548077c11 */ /* 0x000fe200090f1453 */
[-C--:B------:R-:W-:Y:S01]  /*3880*/  FMUL R27, R27, R56.reuse ;  /* 0x000000381b1b7220 */ /* 0x080fe20000400000 */
[----:B------:R-:W-:Y:S01]  /*3890*/  ISETP.GT.AND P2, PT, R3, 0x8, P1 ;  /* 0x000000080300780c */ /* 0x000fe20000f44270 */
[----:B------:R-:W-:Y:S01]  /*38a0*/  FMUL R29, R29, R56 ;  /* 0x000000381d1d7220 */ /* 0x000fe20000400000 */
[C---:B------:R-:W-:Y:S01]  /*38b0*/  SHF.L.U64.HI R9, R58.reuse, 0x2, R59 ;  /* 0x000000023a097819 */ /* 0x040fe2000001023b */
[----:B------:R0:W-:Y:S01]  /*38c0*/  @P3 STG.E desc[UR36][R6.64], R5 ;  /* 0x0000000506003986 */ /* 0x0001e2000c101924 */
[----:B------:R-:W-:Y:S01]  /*38d0*/  LEA R8, P3, R58, R6, 0x2 ;  /* 0x000000063a087211 */ /* 0x000fe200078610ff */
[-C--:B------:R-:W-:Y:S01]  /*38e0*/  FMUL R31, R31, R56.reuse ;  /* 0x000000381f1f7220 */ /* 0x080fe20000400000 */
[C---:B------:R-:W-:Y:S01]  /*38f0*/  ISETP.GT.AND P1, PT, R4.reuse, 0x8, PT ;  /* 0x000000080400780c */ /* 0x040fe20003f24270 */
[-C--:B------:R-:W-:Y:S01]  /*3900*/  FMUL R33, R33, R56.reuse ;  /* 0x0000003821217220 */ /* 0x080fe20000400000 */
[----:B------:R-:W-:Y:S01]  /*3910*/  ISETP.GT.AND P0, PT, R3, 0x8, P0 ;  /* 0x000000080300780c */ /* 0x000fe20000704270 */
[----:B------:R-:W-:Y:S01]  /*3920*/  IMAD.X R9, R9, 0x1, R7, P3 ;  /* 0x0000000109097824 */ /* 0x000fe200018e0607 */
[----:B------:R-:W-:Y:S01]  /*3930*/  ISETP.GT.AND P3, PT, R4, 0x9, PT ;  /* 0x000000090400780c */ /* 0x000fe20003f64270 */
[----:B------:R-:W-:Y:S01]  /*3940*/  @P4 STG.E desc[UR36][R6.64+0x4], R25 ;  /* 0x0000041906004986 */ /* 0x000fe2000c101924 */
[----:B------:R-:W-:Y:S01]  /*3950*/  ISETP.GT.AND P4, PT, R3, RZ, P1 ;  /* 0x000000ff0300720c */ /* 0x000fe20000f84270 */
[-C--:B------:R-:W-:Y:S01]  /*3960*/  FMUL R35, R35, R56.reuse ;  /* 0x0000003823237220 */ /* 0x080fe20000400000 */
[C---:B------:R-:W-:Y:S01]  /*3970*/  ISETP.GT.AND P1, PT, R3.reuse, 0x8, P1 ;  /* 0x000000080300780c */ /* 0x040fe20000f24270 */
[----:B------:R1:W-:Y:S01]  /*3980*/  @P2 STG.E desc[UR36][R8.64], R11 ;  /* 0x0000000b08002986 */ /* 0x0003e2000c101924 */
[C---:B------:R-:W-:Y:S01]  /*3990*/  ISETP.GT.AND P2, PT, R3.reuse, RZ, P3 ;  /* 0x000000ff0300720c */ /* 0x040fe20001f44270 */
[-C--:B0-----:R-:W-:Y:S01]  /*39a0*/  FMUL R5, R28, R56.reuse ;  /* 0x000000381c057220 */ /* 0x081fe20000400000 */
[----:B------:R-:W-:Y:S01]  /*39b0*/  ISETP.GT.AND P3, PT, R3, 0x8, P3 ;  /* 0x000000080300780c */ /* 0x000fe20001f64270 */
[-C--:B------:R-:W-:Y:S01]  /*39c0*/  FMUL R37, R37, R56.reuse ;  /* 0x0000003825257220 */ /* 0x080fe20000400000 */
[-C--:B------:R-:W-:Y:S01]  /*39d0*/  FMUL R39, R39, R56.reuse ;  /* 0x0000003827277220 */ /* 0x080fe20000400000 */
[----:B------:R-:W-:Y:S01]  /*39e0*/  @P0 STG.E desc[UR36][R8.64+0x4], R27 ;  /* 0x0000041b08000986 */ /* 0x000fe2000c101924 */
[----:B------:R-:W-:Y:S01]  /*39f0*/  ISETP.GT.AND P0, PT, R4, 0x10, PT ;  /* 0x000000100400780c */ /* 0x000fe20003f04270 */
[-C--:B------:R-:W-:Y:S01]  /*3a00*/  FMUL R41, R41, R56.reuse ;  /* 0x0000003829297220 */ /* 0x080fe20000400000 */
[-C--:B------:R-:W-:Y:S01]  /*3a10*/  FMUL R43, R43, R56.reuse ;  /* 0x000000382b2b7220 */ /* 0x080fe20000400000 */
[----:B------:R0:W-:Y:S01]  /*3a20*/  @P4 STG.E desc[UR36][R6.64+0x20], R5 ;  /* 0x0000200506004986 */ /* 0x0001e2000c101924 */
[C---:B------:R-:W-:Y:S01]  /*3a30*/  ISETP.GT.AND P4, PT, R3.reuse, RZ, P0 ;  /* 0x000000ff0300720c */ /* 0x040fe20000784270 */
[-C--:B-1----:R-:W-:Y:S01]  /*3a40*/  FMUL R11, R30, R56.reuse ;  /* 0x000000381e0b7220 */ /* 0x082fe20000400000 */
[----:B------:R-:W-:Y:S01]  /*3a50*/  ISETP.GT.AND P0, PT, R3, 0x8, P0 ;  /* 0x000000080300780c */ /* 0x000fe20000704270 */
[----:B------:R-:W-:Y:S01]  /*3a60*/  @P2 STG.E desc[UR36][R6.64+0x24], R29 ;  /* 0x0000241d06002986 */ /* 0x000fe2000c101924 */
[----:B------:R-:W-:Y:S01]  /*3a70*/  ISETP.GT.AND P2, PT, R4, 0x11, PT ;  /* 0x000000110400780c */ /* 0x000fe20003f44270 */
[-C--:B------:R-:W-:Y:S01]  /*3a80*/  FMUL R45, R45, R56.reuse ;  /* 0x000000382d2d7220 */ /* 0x080fe20000400000 */
[-C--:B------:R-:W-:Y:S01]  /*3a90*/  FMUL R47, R47, R56.reuse ;  /* 0x000000382f2f7220 */ /* 0x080fe20000400000 */
[----:B------:R1:W-:Y:S01]  /*3aa0*/  @P1 STG.E desc[UR36][R8.64+0x20], R11 ;  /* 0x0000200b08001986 */ /* 0x0003e2000c101924 */
[----:B------:R-:W-:Y:S01]  /*3ab0*/  ISETP.GT.AND P1, PT, R3, RZ, P2 ;  /* 0x000000ff0300720c */ /* 0x000fe20001724270 */
[-C--:B------:R-:W-:Y:S01]  /*3ac0*/  FMUL R49, R49, R56.reuse ;  /* 0x0000003831317220 */ /* 0x080fe20000400000 */
[----:B------:R-:W-:Y:S01]  /*3ad0*/  ISETP.GT.AND P2, PT, R3, 0x8, P2 ;  /* 0x000000080300780c */ /* 0x000fe20001744270 */
[-C--:B0-----:R-:W-:Y:S01]  /*3ae0*/  FMUL R5, R32, R56.reuse ;  /* 0x0000003820057220 */ /* 0x081fe20000400000 */
[----:B------:R-:W-:Y:S01]  /*3af0*/  @P3 STG.E desc[UR36][R8.64+0x24], R31 ;  /* 0x0000241f08003986 */ /* 0x000fe2000c101924 */
[----:B------:R-:W-:Y:S01]  /*3b00*/  ISETP.GT.AND P3, PT, R4, 0x18, PT ;  /* 0x000000180400780c */ /* 0x000fe20003f64270 */
[-C--:B------:R-:W-:Y:S01]  /*3b10*/  FMUL R51, R51, R56.reuse ;  /* 0x0000003833337220 */ /* 0x080fe20000400000 */
[-C--:B------:R-:W-:Y:S01]  /*3b20*/  FMUL R53, R53, R56.reuse ;  /* 0x0000003835357220 */ /* 0x080fe20000400000 */
[----:B------:R0:W-:Y:S01]  /*3b30*/  @P4 STG.E desc[UR36][R6.64+0x40], R5 ;  /* 0x0000400506004986 */ /* 0x0001e2000c101924 */
[C---:B------:R-:W-:Y:S01]  /*3b40*/  ISETP.GT.AND P4, PT, R3.reuse, RZ, P3 ;  /* 0x000000ff0300720c */ /* 0x040fe20001f84270 */
[-C--:B------:R-:W-:Y:S01]  /*3b50*/  FMUL R13, R54, R56.reuse ;  /* 0x00000038360d7220 */ /* 0x080fe20000400000 */
[-C--:B-1----:R-:W-:Y:S01]  /*3b60*/  FMUL R11, R34, R56.reuse ;  /* 0x00000038220b7220 */ /* 0x082fe20000400000 */
[----:B------:R-:W-:Y:S01]  /*3b70*/  ISETP.GT.AND P3, PT, R3, 0x8, P3 ;  /* 0x000000080300780c */ /* 0x000fe20001f64270 */
[----:B------:R-:W-:Y:S01]  /*3b80*/  @P1 STG.E desc[UR36][R6.64+0x44], R33 ;  /* 0x0000442106001986 */ /* 0x000fe2000c101924 */
[----:B------:R-:W-:Y:S01]  /*3b90*/  ISETP.GT.AND P1, PT, R4, 0x19, PT ;  /* 0x000000190400780c */ /* 0x000fe20003f24270 */
[----:B------:R-:W-:-:S02]  /*3ba0*/  FMUL R55, R55, R56 ;  /* 0x0000003837377220 */ /* 0x000fc40000400000 */
[----:B------:R1:W-:Y:S01]  /*3bb0*/  @P0 STG.E desc[UR36][R8.64+0x40], R11 ;  /* 0x0000400b08000986 */ /* 0x0003e2000c101924 */
[C---:B------:R-:W-:Y:S01]  /*3bc0*/  ISETP.GT.AND P0, PT, R3.reuse, RZ, P1 ;  /* 0x000000ff0300720c */ /* 0x040fe20000f04270 */
[-C--:B0-----:R-:W-:Y:S02]  /*3bd0*/  FMUL R5, R36, R56.reuse ;  /* 0x0000003824057220 */ /* 0x081fe40000400000 */
[----:B------:R-:W-:Y:S01]  /*3be0*/  @P2 STG.E desc[UR36][R8.64+0x44], R35 ;  /* 0x0000442308002986 */ /* 0x000fe2000c101924 */
[----:B------:R-:W-:Y:S02]  /*3bf0*/  ISETP.GT.AND P2, PT, R4, 0x20, PT ;  /* 0x000000200400780c */ /* 0x000fe40003f44270 */
[C---:B------:R-:W-:Y:S01]  /*3c00*/  ISETP.GT.AND P1, PT, R3.reuse, 0x8, P1 ;  /* 0x000000080300780c */ /* 0x040fe20000f24270 */
[----:B------:R0:W-:Y:S01]  /*3c10*/  @P4 STG.E desc[UR36][R6.64+0x60], R5 ;  /* 0x0000600506004986 */ /* 0x0001e2000c101924 */
[C---:B------:R-:W-:Y:S02]  /*3c20*/  ISETP.GT.AND P4, PT, R3.reuse, RZ, P2 ;  /* 0x000000ff0300720c */ /* 0x040fe40001784270 */
[----:B------:R-:W-:Y:S01]  /*3c30*/  ISETP.GT.AND P2, PT, R3, 0x8, P2 ;  /* 0x000000080300780c */ /* 0x000fe20001744270 */
[----:B-1----:R-:W-:-:S02]  /*3c40*/  FMUL R11, R38, R56 ;  /* 0x00000038260b7220 */ /* 0x002fc40000400000 */
[----:B------:R-:W-:Y:S01]  /*3c50*/  @P0 STG.E desc[UR36][R6.64+0x64], R37 ;  /* 0x0000642506000986 */ /* 0x000fe2000c101924 */
[----:B------:R-:W-:-:S03]  /*3c60*/  ISETP.GT.AND P0, PT, R4, 0x21, PT ;  /* 0x000000210400780c */ /* 0x000fc60003f04270 */
[----:B------:R1:W-:Y:S01]  /*3c70*/  @P3 STG.E desc[UR36][R8.64+0x60], R11 ;  /* 0x0000600b08003986 */ /* 0x0003e2000c101924 */
[C---:B------:R-:W-:Y:S01]  /*3c80*/  ISETP.GT.AND P3, PT, R3.reuse, RZ, P0 ;  /* 0x000000ff0300720c */ /* 0x040fe20000764270 */
[----:B0-----:R-:W-:Y:S01]  /*3c90*/  FMUL R5, R40, R56 ;  /* 0x0000003828057220 */ /* 0x001fe20000400000 */
[----:B------:R-:W-:Y:S01]  /*3ca0*/  ISETP.GT.AND P0, PT, R3, 0x8, P0 ;  /* 0x000000080300780c */ /* 0x000fe20000704270 */
[----:B------:R-:W-:Y:S01]  /*3cb0*/  @P1 STG.E desc[UR36][R8.64+0x64], R39 ;  /* 0x0000642708001986 */ /* 0x000fe2000c101924 */
[----:B------:R-:W-:-:S03]  /*3cc0*/  ISETP.GT.AND P1, PT, R4, 0x28, PT ;  /* 0x000000280400780c */ /* 0x000fc60003f24270 */
[----:B------:R0:W-:Y:S01]  /*3cd0*/  @P4 STG.E desc[UR36][R6.64+0x80], R5 ;  /* 0x0000800506004986 */ /* 0x0001e2000c101924 */
[C---:B------:R-:W-:Y:S02]  /*3ce0*/  ISETP.GT.AND P4, PT, R3.reuse, RZ, P1 ;  /* 0x000000ff0300720c */ /* 0x040fe40000f84270 */
[----:B------:R-:W-:Y:S01]  /*3cf0*/  ISETP.GT.AND P1, PT, R3, 0x8, P1 ;  /* 0x000000080300780c */ /* 0x000fe20000f24270 */
[----:B-1----:R-:W-:Y:S02]  /*3d00*/  FMUL R11, R42, R56 ;  /* 0x000000382a0b7220 */ /* 0x002fe40000400000 */
        /* <DEDUP_REMOVED lines=21> */
[----:B------:R-:W-:Y:S01]  /*3e60*/  ISETP.GT.AND P4, PT, R4, 0x38, PT ;  /* 0x000000380400780c */ /* 0x000fe20003f84270 */
[----:B-1----:R-:W-:-:S04]  /*3e70*/  FMUL R11, R50, R56 ;  /* 0x00000038320b7220 */ /* 0x002fc80000400000 */
[----:B------:R-:W-:Y:S02]  /*3e80*/  @P1 IMAD.MOV.U32 R4, RZ, RZ, R6 ;  /* 0x000000ffff041224 */ /* 0x000fe400078e0006 */
[----:B0-----:R-:W-:-:S05]  /*3e90*/  @P1 IMAD.MOV.U32 R5, RZ, RZ, R7 ;  /* 0x000000ffff051224 */ /* 0x001fca00078e0007 */
[----:B------:R0:W-:Y:S01]  /*3ea0*/  @P1 STG.E desc[UR36][R4.64+0xc4], R49 ;  /* 0x0000c43104001986 */ /* 0x0001e2000c101924 */
[C---:B------:R-:W-:Y:S02]  /*3eb0*/  ISETP.GT.AND P1, PT, R3.reuse, RZ, P4 ;  /* 0x000000ff0300720c */ /* 0x040fe40002724270 */
[----:B------:R-:W-:Y:S01]  /*3ec0*/  ISETP.GT.AND P4, PT, R3, 0x8, P4 ;  /* 0x000000080300780c */ /* 0x000fe20002784270 */
[----:B0-----:R-:W-:Y:S02]  /*3ed0*/  @P0 IMAD.MOV.U32 R4, RZ, RZ, R8 ;  /* 0x000000ffff040224 */ /* 0x001fe400078e0008 */
[----:B------:R-:W-:-:S05]  /*3ee0*/  @P0 IMAD.MOV.U32 R5, RZ, RZ, R9 ;  /* 0x000000ffff050224 */ /* 0x000fca00078e0009 */
[----:B------:R0:W-:Y:S01]  /*3ef0*/  @P0 STG.E desc[UR36][R4.64+0xc0], R11 ;  /* 0x0000c00b04000986 */ /* 0x0001e2000c101924 */
[C---:B------:R-:W-:Y:S02]  /*3f00*/  ISETP.GT.AND P0, PT, R3.reuse, RZ, P3 ;  /* 0x000000ff0300720c */ /* 0x040fe40001f04270 */
[----:B------:R-:W-:Y:S01]  /*3f10*/  ISETP.GT.AND P3, PT, R3, 0x8, P3 ;  /* 0x000000080300780c */ /* 0x000fe20001f64270 */
[----:B------:R-:W-:Y:S01]  /*3f20*/  FMUL R3, R52, R56 ;  /* 0x0000003834037220 */ /* 0x000fe20000400000 */
[----:B0-----:R-:W-:Y:S02]  /*3f30*/  @P2 IMAD.MOV.U32 R4, RZ, RZ, R8 ;  /* 0x000000ffff042224 */ /* 0x001fe400078e0008 */
[----:B------:R-:W-:-:S05]  /*3f40*/  @P2 IMAD.MOV.U32 R5, RZ, RZ, R9 ;  /* 0x000000ffff052224 */ /* 0x000fca00078e0009 */
[----:B------:R0:W-:Y:S02]  /*3f50*/  @P2 STG.E desc[UR36][R4.64+0xc4], R51 ;  /* 0x0000c43304002986 */ /* 0x0001e4000c101924 */
[----:B0-----:R-:W-:Y:S02]  /*3f60*/  @P1 IMAD.MOV.U32 R4, RZ, RZ, R6 ;  /* 0x000000ffff041224 */ /* 0x001fe400078e0006 */
[----:B------:R-:W-:-:S05]  /*3f70*/  @P1 IMAD.MOV.U32 R5, RZ, RZ, R7 ;  /* 0x000000ffff051224 */ /* 0x000fca00078e0007 */
[----:B------:R0:W-:Y:S04]  /*3f80*/  @P1 STG.E desc[UR36][R4.64+0xe0], R3 ;  /* 0x0000e00304001986 */ /* 0x0001e8000c101924 */
[----:B------:R1:W-:Y:S01]  /*3f90*/  @P0 STG.E desc[UR36][R6.64+0xe4], R53 ;  /* 0x0000e43506000986 */ /* 0x0003e2000c101924 */
[----:B0-----:R-:W-:Y:S02]  /*3fa0*/  @P4 IMAD.MOV.U32 R4, RZ, RZ, R8 ;  /* 0x000000ffff044224 */ /* 0x001fe400078e0008 */
[----:B------:R-:W-:-:S05]  /*3fb0*/  @P4 IMAD.MOV.U32 R5, RZ, RZ, R9 ;  /* 0x000000ffff054224 */ /* 0x000fca00078e0009 */
[----:B------:R1:W-:Y:S04]  /*3fc0*/  @P4 STG.E desc[UR36][R4.64+0xe0], R13 ;  /* 0x0000e00d04004986 */ /* 0x0003e8000c101924 */
[----:B------:R1:W-:Y:S02]  /*3fd0*/  @P3 STG.E desc[UR36][R8.64+0xe4], R55 ;  /* 0x0000e43708003986 */ /* 0x0003e4000c101924 */
.L_x_94:
[----:B------:R-:W-:Y:S05]  /*3fe0*/  BSYNC B0 ;  /* 0x0000000000007941 */ /* 0x000fea0003800000 */
.L_x_32:
[----:B------:R-:W-:Y:S01]  /*3ff0*/  IADD3 R16, P0, R16, UR38, RZ ;  /* 0x0000002610107c10 */ /* 0x000fe2000ff1e0ff */
[----:B------:R-:W-:Y:S01]  /*4000*/  ULDC.64 UR4, c[0x0][0x650] ;  /* 0x0001940000047ab9 */ /* 0x000fe20000000a00 */
[----:B------:R-:W-:Y:S01]  /*4010*/  PRMT R3, RZ, 0x7610, R3 ;  /* 0x00007610ff037816 */ /* 0x000fe20000000003 */
[----:B------:R-:W-:Y:S01]  /*4020*/  IMAD.MOV.U32 R70, RZ, RZ, -0x1 ;  /* 0xffffffffff467424 */ /* 0x000fe200078e00ff */
[----:B------:R-:W-:Y:S01]  /*4030*/  IADD3.X R17, R17, UR41, RZ, P0, !PT ;  /* 0x0000002911117c10 */ /* 0x000fe200087fe4ff */
[----:B------:R-:W-:Y:S01]  /*4040*/  IMAD.MOV.U32 R67, RZ, RZ, -0x1 ;  /* 0xffffffffff437424 */ /* 0x000fe200078e00ff */
[----:B------:R-:W-:-:S04]  /*4050*/  ISETP.GE.U32.AND P0, PT, R16, UR4, PT ;  /* 0x0000000410007c0c */ /* 0x000fc8000bf06070 */
[----:B------:R-:W-:-:S13]  /*4060*/  ISETP.GE.U32.AND.EX P0, PT, R17, UR5, PT, P0 ;  /* 0x0000000511007c0c */ /* 0x000fda000bf06100 */
[----:B------:R-:W-:Y:S05]  /*4070*/  @P0 BRA `(.L_x_95) ;  /* 0x00000004004c0947 */ /* 0x000fea0003800000 */
[----:B--2---:R-:W2:Y:S01]  /*4080*/  LDC.64 R10, c[0x0][0x628] ;  /* 0x00018a00ff0a7b82 */ /* 0x004ea20000000a00 */
[----:B---34-:R-:W3:Y:S01]  /*4090*/  S2R R12, SR_CTAID.X ;  /* 0x00000000000c7919 */ /* 0x018ee20000002500 */
[----:B-1----:R-:W-:Y:S02]  /*40a0*/  IMAD.MOV.U32 R8, RZ, RZ, R16 ;  /* 0x000000ffff087224 */ /* 0x002fe400078e0010 */
[----:B------:R-:W-:Y:S01]  /*40b0*/  IMAD.MOV.U32 R9, RZ, RZ, R17 ;  /* 0x000000ffff097224 */ /* 0x000fe200078e0011 */
[----:B------:R-:W1:Y:S03]  /*40c0*/  S2R R20, SR_CTAID.Y ;  /* 0x0000000000147919 */ /* 0x000e660000002600 */
[----:B------:R-:W4:Y:S08]  /*40d0*/  LDC R0, c[0x0][0x630] ;  /* 0x00018c00ff007b82 */ /* 0x000f300000000800 */
[----:B------:R-:W0:Y:S01]  /*40e0*/  LDC.64 R14, c[0x0][0x620] ;  /* 0x00018800ff0e7b82 */ /* 0x000e220000000a00 */
[----:B--2---:R-:W-:-:S04]  /*40f0*/  ISETP.NE.U32.AND P0, PT, R10, RZ, PT ;  /* 0x000000ff0a00720c */ /* 0x004fc80003f05070 */
[----:B------:R-:W-:-:S13]  /*4100*/  ISETP.NE.AND.EX P0, PT, R11, RZ, PT, P0 ;  /* 0x000000ff0b00720c */ /* 0x000fda0003f05300 */
[----:B01-34-:R-:W-:Y:S05]  /*4110*/  @!P0 BRA `(.L_x_96) ;  /* 0x0000000000288947 */ /* 0x01bfea0003800000 */
        /* <DEDUP_REMOVED lines=10> */
.L_x_96:
[-CC-:B------:R-:W-:Y:S01]  /*41c0*/  SHF.R.U64 R67, R8, R0.reuse, R9.reuse ;  /* 0x0000000008437219 */ /* 0x180fe20000001209 */
[----:B------:R-:W0:Y:S01]  /*41d0*/  LDC.64 R26, c[0x0][0x640] ;  /* 0x00019000ff1a7b82 */ /* 0x000e220000000a00 */
[----:B------:R-:W-:Y:S01]  /*41e0*/  SHF.R.U32.HI R0, RZ, R0, R9 ;  /* 0x00000000ff007219 */ /* 0x000fe20000011609 */
[----:B------:R-:W-:Y:S01]  /*41f0*/  ULDC UR4, c[0x0][0x150] ;  /* 0x0000540000047ab9 */ /* 0x000fe20000000800 */
[----:B------:R-:W-:Y:S02]  /*4200*/  IADD3 R3, P0, RZ, -R67, RZ ;  /* 0x80000043ff037210 */ /* 0x000fe40007f1e0ff */
[----:B------:R-:W-:-:S03]  /*4210*/  I2FP.F32.U32 R7, R12 ;  /* 0x0000000c00077245 */ /* 0x000fc60000201000 */
[----:B------:R-:W1:Y:S01]  /*4220*/  LDC R6, c[0x0][0x618] ;  /* 0x00018600ff067b82 */ /* 0x000e620000000800 */
[----:B------:R-:W-:Y:S02]  /*4230*/  IMAD.X R5, RZ, RZ, ~R0, P0 ;  /* 0x000000ffff057224 */ /* 0x000fe400000e0e00 */
[----:B------:R-:W-:Y:S01]  /*4240*/  FMUL R7, R7, UR4 ;  /* 0x0000000407077c20 */ /* 0x000fe20008400000 */
[----:B------:R-:W-:Y:S01]  /*4250*/  ULDC UR4, c[0x0][0x154] ;  /* 0x0000550000047ab9 */ /* 0x000fe20000000800 */
[-C--:B------:R-:W-:Y:S02]  /*4260*/  IMAD R0, R5, R14.reuse, RZ ;  /* 0x0000000e05007224 */ /* 0x080fe400078e02ff */
[C---:B------:R-:W-:Y:S01]  /*4270*/  IMAD.WIDE.U32 R4, R3.reuse, R14, R16 ;  /* 0x0000000e03047225 */ /* 0x040fe200078e0010 */
[----:B------:R-:W2:Y:S01]  /*4280*/  LDC R11, c[0x0][0x608] ;  /* 0x00018200ff0b7b82 */ /* 0x000ea20000000800 */
[----:B------:R-:W3:Y:S02]  /*4290*/  F2I.U32.TRUNC.NTZ R7, R7 ;  /* 0x0000000700077305 */ /* 0x000ee4000020f000 */
[----:B------:R-:W-:-:S04]  /*42a0*/  IMAD R3, R3, R15, R0 ;  /* 0x0000000f03037224 */ /* 0x000fc800078e0200 */
[----:B------:R-:W-:Y:S01]  /*42b0*/  IMAD.IADD R3, R5, 0x1, R3 ;  /* 0x0000000105037824 */ /* 0x000fe200078e0203 */
[----:B------:R-:W4:Y:S01]  /*42c0*/  LDC R8, c[0x0][0x658] ;  /* 0x00019600ff087b82 */ /* 0x000f220000000800 */
[----:B------:R-:W-:Y:S02]  /*42d0*/  I2FP.F32.U32 R5, R20 ;  /* 0x0000001400057245 */ /* 0x000fe40000201000 */
[----:B0-----:R-:W-:-:S04]  /*42e0*/  ISETP.NE.U32.AND P0, PT, R26, RZ, PT ;  /* 0x000000ff1a00720c */ /* 0x001fc80003f05070 */
[----:B------:R-:W-:Y:S01]  /*42f0*/  ISETP.NE.AND.EX P0, PT, R27, RZ, PT, P0 ;  /* 0x000000ff1b00720c */ /* 0x000fe20003f05300 */
[----:B------:R-:W0:Y:S01]  /*4300*/  LDC R9, c[0x0][0x144] ;  /* 0x00005100ff097b82 */ /* 0x000e220000000800 */
[-C--:B-1----:R-:W-:Y:S01]  /*4310*/  SHF.R.U64 R13, R4, R6.reuse, R3 ;  /* 0x00000006040d7219 */ /* 0x082fe20000001203 */
[----:B---3--:R-:W-:Y:S01]  /*4320*/  IMAD.MOV R7, RZ, RZ, -R7 ;  /* 0x000000ffff077224 */ /* 0x008fe200078e0a07 */
[----:B------:R-:W-:Y:S01]  /*4330*/  SHF.R.U32.HI R0, RZ, R6, R3 ;  /* 0x00000006ff007219 */ /* 0x000fe20000011603 */
[----:B------:R-:W-:-:S04]  /*4340*/  FMUL R6, R5, UR4 ;  /* 0x0000000405067c20 */ /* 0x000fc80008400000 */
[----:B------:R-:W1:Y:S01]  /*4350*/  LDC R21, c[0x0][0x148] ;  /* 0x00005200ff157b82 */ /* 0x000e620000000800 */
[----:B------:R3:W0:Y:S01]  /*4360*/  F2I.U32.TRUNC.NTZ R14, R6 ;  /* 0x00000006000e7305 */ /* 0x000622000020f000 */
[-CC-:B--2---:R-:W-:Y:S02]  /*4370*/  SHF.R.U64 R10, R13, R11.reuse, R0.reuse ;  /* 0x0000000b0d0a7219 */ /* 0x184fe40000001200 */
[----:B------:R-:W-:-:S04]  /*4380*/  SHF.R.U32.HI R3, RZ, R11, R0 ;  /* 0x0000000bff037219 */ /* 0x000fc80000011600 */
[----:B------:R-:W2:Y:S01]  /*4390*/  LDC R24, c[0x0][0x648] ;  /* 0x00019200ff187b82 */ /* 0x000ea20000000800 */
[-CC-:B----4-:R-:W-:Y:S02]  /*43a0*/  SHF.R.U64 R15, R10, R8.reuse, R3.reuse ;  /* 0x000000080a0f7219 */ /* 0x190fe40000001203 */
[----:B------:R-:W-:-:S03]  /*43b0*/  SHF.R.U32.HI R5, RZ, R8, R3 ;  /* 0x00000008ff057219 */ /* 0x000fc60000011603 */
[----:B------:R-:W-:Y:S02]  /*43c0*/  IMAD.MOV.U32 R4, RZ, RZ, R15 ;  /* 0x000000ffff047224 */ /* 0x000fe400078e000f */
[----:B------:R-:W4:Y:S01]  /*43d0*/  LDC R28, c[0x0][0x638] ;  /* 0x00018e00ff1c7b82 */ /* 0x000f220000000800 */
[----:B0-----:R-:W-:-:S07]  /*43e0*/  IMAD R25, R9, R7, R12 ;  /* 0x0000000709197224 */ /* 0x001fce00078e020c */
[----:B------:R-:W0:Y:S08]  /*43f0*/  LDC R29, c[0x0][0x610] ;  /* 0x00018400ff1d7b82 */ /* 0x000e300000000800 */
[----:B------:R-:W0:Y:S01]  /*4400*/  LDC R30, c[0x0][0x600] ;  /* 0x00018000ff1e7b82 */ /* 0x000e220000000800 */
[----:B-1-3--:R-:W-:Y:S05]  /*4410*/  @!P0 BRA `(.L_x_97) ;  /* 0x0000000000288947 */ /* 0x00afea0003800000 */
[----:B------:R-:W1:Y:S02]  /*4420*/  LDC R0, c[0x0][0x64c] ;  /* 0x00019300ff007b82 */ /* 0x000e640000000800 */
[----:B-1----:R-:W-:-:S05]  /*4430*/  IADD3 R3, P0, R15, R0, RZ ;  /* 0x000000000f037210 */ /* 0x002fca0007f1e0ff */
        /* <DEDUP_REMOVED lines=8> */
.L_x_97:
[----:B------:R-:W-:Y:S01]  /*44c0*/  ISETP.NE.AND P0, PT, R2, 0x1, PT ;  /* 0x000000010200780c */ /* 0x000fe20003f05270 */
[----:B------:R-:W-:Y:S01]  /*44d0*/  IMAD.MOV R14, RZ, RZ, -R14 ;  /* 0x000000ffff0e7224 */ /* 0x000fe200078e0a0e */
[----:B--2---:R-:W-:Y:S02]  /*44e0*/  SHF.R.U64 R0, R4, R24, R5 ;  /* 0x0000001804007219 */ /* 0x004fe40000001205 */
[----:B------:R-:W-:Y:S02]  /*44f0*/  LOP3.LUT R3, R10, R65, RZ, 0xc0, !PT ;  /* 0x000000410a037212 */ /* 0x000fe400078ec0ff */
[----:B------:R-:W-:Y:S01]  /*4500*/  LOP3.LUT R6, R13, R64, RZ, 0xc0, !PT ;  /* 0x000000400d067212 */ /* 0x000fe200078ec0ff */
[----:B------:R-:W-:Y:S02]  /*4510*/  IMAD.MOV R4, RZ, RZ, -R0 ;  /* 0x000000ffff047224 */ /* 0x000fe400078e0a00 */
[----:B------:R-:W-:Y:S02]  /*4520*/  IMAD R0, R60, R0, R3 ;  /* 0x000000003c007224 */ /* 0x000fe400078e0203 */
[----:B----4-:R-:W-:-:S02]  /*4530*/  IMAD R3, R4, R28, R15 ;  /* 0x0000001c04037224 */ /* 0x010fc400078e020f */
[----:B------:R-:W-:Y:S02]  /*4540*/  @P0 IMAD R25, R21, R14, R20 ;  /* 0x0000000e15190224 */ /* 0x000fe400078e0214 */
[----:B0-----:R-:W-:Y:S02]  /*4550*/  IMAD R5, R3, R30, R6 ;  /* 0x0000001e03057224 */ /* 0x001fe400078e0206 */
[----:B------:R-:W-:Y:S02]  /*4560*/  IMAD R0, R0, R29, R25 ;  /* 0x0000001d00007224 */ /* 0x000fe400078e0219 */
[----:B------:R-:W-:-:S03]  /*4570*/  IMAD.MOV.U32 R4, RZ, RZ, 0x1 ;  /* 0x00000001ff047424 */ /* 0x000fc600078e00ff */
[----:B------:R-:W-:Y:S02]  /*4580*/  SEL R70, R5, R0, !P0 ;  /* 0x0000000005467207 */ /* 0x000fe40004000000 */
[----:B------:R-:W-:Y:S02]  /*4590*/  PRMT R3, R4, 0x7610, R3 ;  /* 0x0000761004037816 */ /* 0x000fe40000000003 */
[----:B------:R-:W-:-:S07]  /*45a0*/  SEL R0, R0, R5, !P0 ;  /* 0x0000000500007207 */ /* 0x000fce0004000000 */
.L_x_95:
[----:B------:R-:W-:Y:S01]  /*45b0*/  UIADD3 UR42, UR43, UR42, URZ ;  /* 0x0000002a2b2a7290 */ /* 0x000fe2000fffe03f */
[----:B------:R-:W-:Y:S01]  /*45c0*/  LOP3.LUT P0, RZ, R3, 0xff, RZ, 0xc0, !PT ;  /* 0x000000ff03ff7812 */ /* 0x000fe2000780c0ff */
[----:B------:R-:W-:Y:S02]  /*45d0*/  IMAD.MOV.U32 R71, RZ, RZ, R0 ;  /* 0x000000ffff477224 */ /* 0x000fe400078e0000 */
[----:B------:R-:W-:Y:S02]  /*45e0*/  USHF.R.U32.HI UR4, URZ, 0x2, UR42 ;  /* 0x000000023f047899 */ /* 0x000fe4000801162a */
[----:B------:R-:W-:Y:S02]  /*45f0*/  UISETP.GT.U32.AND UP1, UPT, UR42, 0x3, UPT ;  /* 0x000000032a00788c */ /* 0x000fe4000bf24070 */
[----:B------:R-:W-:Y:S02]  /*4600*/  ULOP3.LUT UR4, UR4, 0x1, URZ, 0xc0, !UPT ;  /* 0x0000000104047892 */ /* 0x000fe4000f8ec03f */
[----:B------:R-:W-:-:S02]  /*4610*/  UISETP.LT.U32.AND UP1, UPT, UR43, 0x4, UP1 ;  /* 0x000000042b00788c */ /* 0x000fc40008f21070 */
[----:B------:R-:W-:Y:S02]  /*4620*/  UISETP.NE.U32.AND UP0, UPT, UR4, 0x1, UPT ;  /* 0x000000010400788c */ /* 0x000fe4000bf05070 */
[----:B------:R-:W-:Y:S02]  /*4630*/  USEL UR5, URZ, 0x1, !UP1 ;  /* 0x000000013f057887 */ /* 0x000fe4000c800000 */
[----:B------:R-:W-:Y:S02]  /*4640*/  UISETP.GT.U32.AND UP0, UPT, UR43, 0x3, !UP0 ;  /* 0x000000032b00788c */ /* 0x000fe4000c704070 */
[----:B------:R-:W-:Y:S02]  /*4650*/  ULOP3.LUT UR42, UR42, 0x3, URZ, 0xc0, !UPT ;  /* 0x000000032a2a7892 */ /* 0x000fe4000f8ec03f */
[----:B------:R-:W-:-:S04]  /*4660*/  USEL UR4, URZ, 0x1, !UP0 ;  /* 0x000000013f047887 */ /* 0x000fc8000c000000 */
[----:B------:R-:W-:Y:S01]  /*4670*/  ULOP3.LUT UR40, UR4, UR40, UR5, 0x96, !UPT ;  /* 0x0000002804287292 */ /* 0x000fe2000f8e9605 */
[----:B------:R-:W-:Y:S11]  /*4680*/  @P0 BRA `(.L_x_98) ;  /* 0xffffffcc00600947 */ /* 0x000ff6000383ffff */
[----:B------:R-:W-:Y:S05]  /*4690*/  EXIT ;  /* 0x000000000000794d */ /* 0x000fea0003800000 */
.L_x_7:
        /* <DEDUP_REMOVED lines=26> */
.L_x_100:
[----:B------:R-:W0:Y:S01]  /*4840*/  LDC.64 R28, c[0x0][0x640] ;  /* 0x00019000ff1c7b82 */ /* 0x000e220000000a00 */
[-CC-:B------:R-:W-:Y:S01]  /*4850*/  SHF.R.U64 R21, R14, R6.reuse, R15.reuse ;  /* 0x000000060e157219 */ /* 0x180fe2000000120f */
[----:B------:R-:W-:Y:S01]  /*4860*/  IMAD.MOV.U32 R30, RZ, RZ, 0x1 ;  /* 0x00000001ff1e7424 */ /* 0x000fe200078e00ff */
[----:B------:R-:W-:Y:S02]  /*4870*/  SHF.R.U32.HI R6, RZ, R6, R15 ;  /* 0x00000006ff067219 */ /* 0x000fe4000001160f */
[----:B------:R-:W-:-:S03]  /*4880*/  IADD3 R13, P0, RZ, -R21, RZ ;  /* 0x80000015ff0d7210 */ /* 0x000fc60007f1e0ff */
[----:B------:R-:W1:Y:S02]  /*4890*/  LDC R12, c[0x0][0x618] ;  /* 0x00018600ff0c7b82 */ /* 0x000e640000000800 */
[----:B------:R-:W-:-:S04]  /*48a0*/  IMAD.X R11, RZ, RZ, ~R6, P0 ;  /* 0x000000ffff0b7224 */ /* 0x000fc800000e0e06 */
[-C--:B------:R-:W-:Y:S02]  /*48b0*/  IMAD R6, R11, R24.reuse, RZ ;  /* 0x000000180b067224 */ /* 0x080fe400078e02ff */
[----:B------:R-:W2:Y:S01]  /*48c0*/  LDC R14, c[0x0][0x608] ;  /* 0x00018200ff0e7b82 */ /* 0x000ea20000000800 */
[----:B------:R-:W-:-:S04]  /*48d0*/  IMAD.WIDE.U32 R10, R13, R24, R16 ;  /* 0x000000180d0a7225 */ /* 0x000fc800078e0010 */
[----:B------:R-:W-:-:S03]  /*48e0*/  IMAD R13, R13, R25, R6 ;  /* 0x000000190d0d7224 */ /* 0x000fc600078e0206 */
[----:B------:R-:W3:Y:S01]  /*48f0*/  LDC R27, c[0x0][0x658] ;  /* 0x00019600ff1b7b82 */ /* 0x000ee20000000800 */
[----:B------:R-:W-:Y:S01]  /*4900*/  IMAD.IADD R11, R11, 0x1, R13 ;  /* 0x000000010b0b7824 */ /* 0x000fe200078e020d */
[----:B0-----:R-:W-:-:S04]  /*4910*/  ISETP.NE.U32.AND P0, PT, R28, RZ, PT ;  /* 0x000000ff1c00720c */ /* 0x001fc80003f05070 */
[----:B------:R-:W-:Y:S02]  /*4920*/  ISETP.NE.AND.EX P0, PT, R29, RZ, PT, P0 ;  /* 0x000000ff1d00720c */ /* 0x000fe40003f05300 */
[----:B------:R-:W0:Y:S01]  /*4930*/  LDC R20, c[0x0][0x600] ;  /* 0x00018000ff147b82 */ /* 0x000e220000000800 */
[-CC-:B-1----:R-:W-:Y:S01]  /*4940*/  SHF.R.U64 R8, R10, R12.reuse, R11.reuse ;  /* 0x0000000c0a087219 */ /* 0x182fe2000000120b */
[----:B------:R-:W-:Y:S01]  /*4950*/  IMAD.MOV.U32 R10, RZ, RZ, -0x1 ;  /* 0xffffffffff0a7424 */ /* 0x000fe200078e00ff */
[----:B------:R-:W-:-:S05]  /*4960*/  SHF.R.U32.HI R11, RZ, R12, R11 ;  /* 0x0000000cff0b7219 */ /* 0x000fca000001160b */
[----:B------:R-:W1:Y:S01]  /*4970*/  LDC R24, c[0x0][0x648] ;  /* 0x00019200ff187b82 */ /* 0x000e620000000800 */
[-CC-:B--2---:R-:W-:Y:S02]  /*4980*/  SHF.R.U64 R23, R8, R14.reuse, R11.reuse ;  /* 0x0000000e08177219 */ /* 0x184fe4000000120b */
[----:B------:R-:W-:-:S05]  /*4990*/  SHF.R.U32.HI R6, RZ, R14, R11 ;  /* 0x0000000eff067219 */ /* 0x000fca000001160b */
[----:B------:R-:W2:Y:S01]  /*49a0*/  LDC R26, c[0x0][0x638] ;  /* 0x00018e00ff1a7b82 */ /* 0x000ea20000000800 */
[-C--:B---3--:R-:W-:Y:S02]  /*49b0*/  SHF.L.U32 R10, R10, R27.reuse, RZ ;  /* 0x0000001b0a0a7219 */ /* 0x088fe400000006ff */
[-CC-:B------:R-:W-:Y:S02]  /*49c0*/  SHF.R.U64 R25, R23, R27.reuse, R6.reuse ;  /* 0x0000001b17197219 */ /* 0x180fe40000001206 */
[----:B------:R-:W-:Y:S02]  /*49d0*/  LOP3.LUT R32, RZ, R10, RZ, 0x33, !PT ;  /* 0x0000000aff207212 */ /* 0x000fe400078e33ff */
[----:B------:R-:W-:Y:S01]  /*49e0*/  SHF.R.U32.HI R11, RZ, R27, R6 ;  /* 0x0000001bff0b7219 */ /* 0x000fe20000011606 */
[----:B------:R-:W3:Y:S01]  /*49f0*/  LDC R31, c[0x0][0x610] ;  /* 0x00018400ff1f7b82 */ /* 0x000ee20000000800 */
[----:B------:R-:W-:Y:S01]  /*4a00*/  IMAD.MOV.U32 R10, RZ, RZ, R25 ;  /* 0x000000ffff0a7224 */ /* 0x000fe200078e0019 */
[----:B------:R-:W-:Y:S06]  /*4a10*/  @!P0 BRA `(.L_x_101) ;  /* 0x0000000000288947 */ /* 0x000fec0003800000 */
        /* <DEDUP_REMOVED lines=10> */
.L_x_101:
[----:B------:R-:W-:Y:S02]  /*4ac0*/  ISETP.NE.AND P0, PT, R2, 0x1, PT ;  /* 0x000000010200780c */ /* 0x000fe40003f05270 */
[----:B-1----:R-:W-:Y:S01]  /*4ad0*/  SHF.R.U64 R6, R10, R24, R11 ;  /* 0x000000180a067219 */ /* 0x002fe2000000120b */
[----:B0-----:R-:W-:Y:S01]  /*4ae0*/  VIADD R11, R20, 0xffffffff ;  /* 0xffffffff140b7836 */ /* 0x001fe20000000000 */
[----:B------:R-:W-:Y:S02]  /*4af0*/  SHF.L.U32 R30, R30, R27, RZ ;  /* 0x0000001b1e1e7219 */ /* 0x000fe400000006ff */
[----:B------:R-:W-:Y:S01]  /*4b00*/  LOP3.LUT R5, R23, R32, RZ, 0xc0, !PT ;  /* 0x0000002017057212 */ /* 0x000fe200078ec0ff */
[----:B------:R-:W-:-:S04]  /*4b10*/  IMAD.MOV R10, RZ, RZ, -R6 ;  /* 0x000000ffff0a7224 */ /* 0x000fc800078e0a06 */
[----:B------:R-:W-:Y:S01]  /*4b20*/  IMAD R6, R30, R6, R5 ;  /* 0x000000061e067224 */ /* 0x000fe200078e0205 */
[----:B------:R-:W-:Y:S01]  /*4b30*/  LOP3.LUT R5, R8, R11, RZ, 0xc0, !PT ;  /* 0x0000000b08057212 */ /* 0x000fe200078ec0ff */
[----:B------:R-:W-:Y:S02]  /*4b40*/  @P0 IMAD R7, R9, R22, R4 ;  /* 0x0000001609070224 */ /* 0x000fe400078e0204 */
[----:B--2---:R-:W-:Y:S02]  /*4b50*/  IMAD R4, R10, R26, R25 ;  /* 0x0000001a0a047224 */ /* 0x004fe400078e0219 */
[----:B---3--:R-:W-:Y:S02]  /*4b60*/  IMAD R7, R6, R31, R7 ;  /* 0x0000001f06077224 */ /* 0x008fe400078e0207 */
[----:B------:R-:W-:Y:S02]  /*4b70*/  IMAD R4, R4, R20, R5 ;  /* 0x0000001404047224 */ /* 0x000fe400078e0205 */
[----:B------:R-:W-:-:S02]  /*4b80*/  IMAD.MOV.U32 R8, RZ, RZ, 0x1 ;  /* 0x00000001ff087424 */ /* 0x000fc400078e00ff */
[----:B------:R-:W-:Y:S01]  /*4b90*/  IMAD.MOV.U32 R6, RZ, RZ, R21 ;  /* 0x000000ffff067224 */ /* 0x000fe200078e0015 */
[----:B------:R-:W-:Y:S02]  /*4ba0*/  SEL R19, R4, R7, !P0 ;  /* 0x0000000704137207 */ /* 0x000fe40004000000 */
[----:B------:R-:W-:-:S07]  /*4bb0*/  SEL R20, R7, R4, !P0 ;  /* 0x0000000407147207 */ /* 0x000fce0004000000 */
.L_x_99:
[----:B------:R-:W-:-:S08]  /*4bc0*/  NOP ;  /* 0x0000000000007918 */ /* 0x000fd00000000000 */
[----:B------:R-:W0:-:S00]  /*4bd0*/  USETMAXREG.DEALLOC.CTAPOOL 0x28 ;  /* 0x00000028000079c8 */ /* 0x000e0000080e0500 */
[----:B0-----:R-:W-:-:S13]  /*4be0*/  ISETP.NE.AND P0, PT, R3, RZ, PT ;  /* 0x000000ff0300720c */ /* 0x001fda0003f05270 */
[----:B------:R-:W-:Y:S05]  /*4bf0*/  @P0 EXIT ;  /* 0x000000000000094d */ /* 0x000fea0003800000 */
[----:B------:R-:W-:Y:S01]  /*4c00*/  LOP3.LUT P0, RZ, R8, 0xff, RZ, 0xc0, !PT ;  /* 0x000000ff08ff7812 */ /* 0x000fe2000780c0ff */
[----:B------:R-:W-:Y:S02]  /*4c10*/  IMAD.MOV.U32 R3, RZ, RZ, 0x1 ;  /* 0x00000001ff037424 */ /* 0x000fe400078e00ff */
[----:B------:R-:W-:-:S10]  /*4c20*/  IMAD.MOV.U32 R8, RZ, RZ, RZ ;  /* 0x000000ffff087224 */ /* 0x000fd400078e00ff */
[----:B------:R-:W-:Y:S05]  /*4c30*/  @!P0 BRA `(.L_x_102) ;  /* 0x0000000c00588947 */ /* 0x000fea0003800000 */
[----:B------:R-:W0:Y:S01]  /*4c40*/  LDC R3, c[0x0][0x28c] ;  /* 0x0000a300ff037b82 */ /* 0x000e220000000800 */
[----:B------:R-:W-:Y:S01]  /*4c50*/  ULDC UR5, c[0x0][0x658] ;  /* 0x0001960000057ab9 */ /* 0x000fe20000000800 */
[----:B------:R-:W-:Y:S01]  /*4c60*/  UMOV UR6, 0xffffffff ;  /* 0xffffffff00067882 */ /* 0x000fe20000000000 */
[----:B------:R-:W-:Y:S01]  /*4c70*/  BSSY B0, `(.L_x_102) ;  /* 0x00000d2000007945 */ /* 0x000fe20003800000 */
[----:B------:R-:W-:Y:S01]  /*4c80*/  USHF.L.U32 UR6, UR6, UR5, URZ ;  /* 0x0000000506067299 */ /* 0x000fe2000800063f */
[----:B------:R-:W-:Y:S01]  /*4c90*/  IMAD.MOV.U32 R10, RZ, RZ, 0x1 ;  /* 0x00000001ff0a7424 */ /* 0x000fe200078e00ff */
[----:B------:R-:W-:Y:S01]  /*4ca0*/  LOP3.LUT R13, R18, 0x2, RZ, 0xfc, !PT ;  /* 0x00000002120d7812 */ /* 0x000fe200078efcff */
[----:B------:R-:W-:Y:S01]  /*4cb0*/  IMAD.MOV.U32 R8, RZ, RZ, RZ ;  /* 0x000000ffff087224 */ /* 0x000fe200078e00ff */
[----:B------:R-:W1:Y:S01]  /*4cc0*/  S2UR UR8, SR_CgaCtaId ;  /* 0x00000000000879c3 */ /* 0x000e620000008800 */
[----:B------:R-:W-:Y:S01]  /*4cd0*/  ULDC UR4, c[0x0][0x600] ;  /* 0x0001800000047ab9 */ /* 0x000fe20000000800 */
[----:B------:R-:W-:Y:S01]  /*4ce0*/  UMOV UR7, 0x1 ;  /* 0x0000000100077882 */ /* 0x000fe20000000000 */
[----:B------:R-:W-:-:S02]  /*4cf0*/  UIADD3 UR4, UR4, -0x1, URZ ;  /* 0xffffffff04047890 */ /* 0x000fc4000fffe03f */
[----:B------:R-:W-:Y:S02]  /*4d00*/  USHF.L.U32 UR5, UR7, UR5, URZ ;  /* 0x0000000507057299 */ /* 0x000fe4000800063f */
[----:B------:R-:W-:Y:S01]  /*4d10*/  ULOP3.LUT UR6, URZ, UR6, URZ, 0x33, !UPT ;  /* 0x000000063f067292 */ /* 0x000fe2000f8e333f */
[----:B------:R-:W-:Y:S01]  /*4d20*/  ULDC.64 UR30, c[0x0][0x198] ;  /* 0x00006600001e7ab9 */ /* 0x000fe20000000a00 */
[----:B0-----:R-:W-:-:S05]  /*4d30*/  VIADD R3, R3, 0x3f ;  /* 0x0000003f03037836 */ /* 0x001fca0000000000 */
[----:B------:R-:W-:Y:S01]  /*4d40*/  SHF.R.S32.HI R4, RZ, 0x1f, R3 ;  /* 0x0000001fff047819 */ /* 0x000fe20000011403 */
[----:B-1----:R-:W-:-:S03]  /*4d50*/  IMAD.U32 R11, RZ, RZ, UR8 ;  /* 0x00000008ff0b7e24 */ /* 0x002fc6000f8e00ff */
[----:B------:R-:W-:Y:S01]  /*4d60*/  LEA.HI R4, R4, R3, RZ, 0x6 ;  /* 0x0000000304047211 */ /* 0x000fe200078f30ff */
[----:B------:R-:W-:-:S03]  /*4d70*/  IMAD.MOV.U32 R3, RZ, RZ, 0x1 ;  /* 0x00000001ff037424 */ /* 0x000fc600078e00ff */
[----:B------:R-:W-:-:S05]  /*4d80*/  SHF.R.S32.HI R9, RZ, 0x6, R4 ;  /* 0x00000006ff097819 */ /* 0x000fca0000011404 */
[----:B------:R-:W-:-:S07]  /*4d90*/  VIADD R12, R9, 0x1 ;  /* 0x00000001090c7836 */ /* 0x000fce0000000000 */
.L_x_113:
[----:B------:R-:W-:-:S03]  /*4da0*/  UMOV UR7, 0xffffffff ;  /* 0xffffffff00077882 */ /* 0x000fc60000000000 */
[----:B------:R-:W-:Y:S05]  /*4db0*/  BRA.DIV UR7, `(.L_x_103) ;  /* 0x0000000e07e07947 */ /* 0x000fea000b800000 */
[----:B------:R-:W-:-:S13]  /*4dc0*/  ELECT P6, URZ, PT ;  /* 0x00000000003f782f */ /* 0x000fda00038c0000 */
.L_x_124:
[----:B------:R-:W0:Y:S01]  /*4dd0*/  LDC R4, c[0x0][0x28c] ;  /* 0x0000a300ff047b82 */ /* 0x000e220000000800 */
[----:B------:R-:W-:Y:S01]  /*4de0*/  BSSY B1, `(.L_x_104) ;  /* 0x0000047000017945 */ /* 0x000fe20003800000 */
[----:B0-----:R-:W-:-:S13]  /*4df0*/  ISETP.LT.OR P6, PT, R4, 0x1, !P6 ;  /* 0x000000010400780c */ /* 0x001fda00077c1670 */
[----:B------:R-:W-:Y:S05]  /*4e00*/  @P6 BRA `(.L_x_105) ;  /* 0x0000000400106947 */ /* 0x000fea0003800000 */
[----:B------:R-:W-:Y:S02]  /*4e10*/  IMAD R20, R20, 0x4, R11 ;  /* 0x0000000414147824 */ /* 0x000fe400078e020b */
[----:B------:R-:W-:Y:S02]  /*4e20*/  IMAD.SHL.U32 R21, R19, 0x40, RZ ;  /* 0x0000004013157824 */ /* 0x000fe400078e00ff */
[----:B------:R-:W-:Y:S02]  /*4e30*/  IMAD.MOV.U32 R22, RZ, RZ, RZ ;  /* 0x000000ffff167224 */ /* 0x000fe400078e00ff */
[----:B------:R-:W-:Y:S02]  /*4e40*/  IMAD.MOV.U32 R4, RZ, RZ, R12 ;  /* 0x000000ffff047224 */ /* 0x000fe400078e000c */
[----:B------:R-:W-:Y:S02]  /*4e50*/  IMAD.MOV.U32 R5, RZ, RZ, R3 ;  /* 0x000000ffff057224 */ /* 0x000fe400078e0003 */
[----:B------:R-:W-:-:S02]  /*4e60*/  IMAD.MOV.U32 R14, RZ, RZ, R8 ;  /* 0x000000ffff0e7224 */ /* 0x000fc400078e0008 */
[----:B------:R-:W-:-:S07]  /*4e70*/  IMAD.SHL.U32 R19, R20, 0x20, RZ ;  /* 0x0000002014137824 */ /* 0x000fce00078e00ff */
.L_x_108:
[----:B------:R-:W0:Y:S01]  /*4e80*/  S2UR UR7, SR_CgaCtaId ;  /* 0x00000000000779c3 */ /* 0x000e220000008800 */
[----:B------:R-:W-:Y:S02]  /*4e90*/  MOV R20, 0x400 ;  /* 0x0000040000147802 */ /* 0x000fe40000000f00 */
[----:B------:R-:W-:Y:S02]  /*4ea0*/  SHF.L.U32 R7, R5, 0x1f, RZ ;  /* 0x0000001f05077819 */ /* 0x000fe400000006ff */
[----:B------:R-:W-:-:S13]  /*4eb0*/  ISETP.NE.AND P1, PT, R0, RZ, PT ;  /* 0x000000ff0000720c */ /* 0x000fda0003f25270 */
[----:B------:R-:W1:Y:S01]  /*4ec0*/  @!P1 LDC R15, c[0x0][0x500] ;  /* 0x00014000ff0f9b82 */ /* 0x000e620000000800 */
[----:B0-----:R-:W-:-:S05]  /*4ed0*/  IMAD.U32 R11, RZ, RZ, UR7 ;  /* 0x00000007ff0b7e24 */ /* 0x001fca000f8e00ff */
[----:B------:R-:W-:-:S05]  /*4ee0*/  LEA R23, R11, R20, 0x18 ;  /* 0x000000140b177211 */ /* 0x000fca00078ec0ff */
[----:B------:R-:W-:-:S04]  /*4ef0*/  IMAD R20, R14, 0x8, R23 ;  /* 0x000000080e147824 */ /* 0x000fc800078e0217 */
[----:B------:R-:W0:Y:S02]  /*4f00*/  SYNCS.PHASECHK.TRANS64.TRYWAIT P0, [R20+URZ+0x20], R7 ;  /* 0x00002007140075a7 */ /* 0x000e24000800017f */
[----:B01----:R-:W-:Y:S05]  /*4f10*/  @!P0 BRA `(.L_x_106) ;  /* 0x0000000c00a88947 */ /* 0x003fea0003800000 */
.L_x_125:
[----:B0-----:R-:W-:Y:S01]  /*4f20*/  PRMT R7, R13, 0x9910, RZ ;  /* 0x000099100d077816 */ /* 0x001fe200000000ff */
[----:B------:R0:W-:Y:S03]  /*4f30*/  @!P1 SYNCS.ARRIVE.TRANS64 RZ, [R20+URZ], R15 ;  /* 0x0000000f14ff99a7 */ /* 0x0001e6000800003f */
[----:B------:R-:W-:-:S13]  /*4f40*/  ISETP.NE.AND P0, PT, R7, 0x2, PT ;  /* 0x000000020700780c */ /* 0x000fda0003f05270 */
[----:B0-----:R-:W-:Y:S05]  /*4f50*/  @P0 BRA `(.L_x_107) ;  /* 0x0000000000040947 */ /* 0x001fea0003800000 */
[----:B------:R-:W-:Y:S01]  /*4f60*/  BPT.TRAP 0x1 ;  /* 0x000000040000795c */ /* 0x000fe20000300000 */
.L_x_107:
[----:B------:R-:W-:Y:S01]  /*4f70*/  IMAD R7, R14, 0x8, R11 ;  /* 0x000000080e077824 */ /* 0x000fe200078e020b */
[----:B------:R-:W-:Y:S01]  /*4f80*/  R2UR UR34, R22 ;  /* 0x00000000162272ca */ /* 0x000fe200000e0000 */
[----:B------:R-:W-:Y:S01]  /*4f90*/  VIADD R4, R4, 0xffffffff ;  /* 0xffffffff04047836 */ /* 0x000fe20000000000 */
[----:B------:R-:W-:Y:S01]  /*4fa0*/  R2UR UR33, R20 ;  /* 0x00000000142172ca */ /* 0x000fe200000e0000 */
[----:B------:R-:W-:Y:S01]  /*4fb0*/  IMAD.SHL.U32 R7, R7, 0x400, RZ ;  /* 0x0000040007077824 */ /* 0x000fe200078e00ff */
[----:B------:R-:W-:Y:S01]  /*4fc0*/  R2UR UR36, R6 ;  /* 0x00000000062472ca */ /* 0x000fe200000e0000 */
[----:B------:R-:W-:Y:S01]  /*4fd0*/  UIADD3 UR14, UP0, UR30, 0xf0, URZ ;  /* 0x000000f01e0e7890 */ /* 0x000fe2000ff1e03f */
[----:B------:R-:W-:Y:S01]  /*4fe0*/  R2UR UR35, R19 ;  /* 0x00000000132372ca */ /* 0x000fe200000e0000 */
[--C-:B------:R-:W-:Y:S01]  /*4ff0*/  IMAD R7, R7, 0x4, R23.reuse ;  /* 0x0000000407077824 */ /* 0x100fe200078e0217 */
[----:B------:R-:W-:Y:S01]  /*5000*/  R2UR UR19, R21 ;  /* 0x00000000151372ca */ /* 0x000fe200000e0000 */
[----:B------:R-:W-:Y:S01]  /*5010*/  IMAD R23, R14, 0x4000, R23 ;  /* 0x000040000e177824 */ /* 0x000fe200078e0217 */
[----:B------:R-:W-:Y:S01]  /*5020*/  UIADD3 UR42, UP1, UR30, 0x1f0, URZ ;  /* 0x000001f01e2a7890 */ /* 0x000fe2000ff3e03f */
[----:B------:R-:W-:Y:S01]  /*5030*/  ISETP.GT.AND P1, PT, R4, 0x1, PT ;  /* 0x000000010400780c */ /* 0x000fe20003f24270 */
[----:B------:R-:W-:Y:S01]  /*5040*/  UIADD3.X UR15, URZ, UR31, URZ, UP0, !UPT ;  /* 0x0000001f3f0f7290 */ /* 0x000fe200087fe43f */
[----:B------:R-:W-:Y:S01]  /*5050*/  R2UR UR24, R7 ;  /* 0x00000000071872ca */ /* 0x000fe200000e0000 */
[----:B------:R-:W-:Y:S01]  /*5060*/  UIADD3 UR26, UR34, 0x20, URZ ;  /* 0x00000020221a7890 */ /* 0x000fe2000fffe03f */
[----:B------:R-:W-:Y:S01]  /*5070*/  R2UR UR8, R23 ;  /* 0x00000000170872ca */ /* 0x000fe200000e0000 */
[----:B------:R-:W-:Y:S01]  /*5080*/  UIADD3.X UR43, URZ, UR31, URZ, UP1, !UPT ;  /* 0x0000001f3f2b7290 */ /* 0x000fe20008ffe43f */
[----:B------:R-:W-:Y:S01]  /*5090*/  VIADD R14, R14, 0x1 ;  /* 0x000000010e0e7836 */ /* 0x000fe20000000000 */
[----:B------:R-:W-:Y:S01]  /*50a0*/  UMOV UR7, 0xf0000 ;  /* 0x000f000000077882 */ /* 0x000fe20000000000 */
[----:B------:R-:W-:Y:S01]  /*50b0*/  UMOV UR22, 0x0 ;  /* 0x0000000000167882 */ /* 0x000fe20000000000 */
[----:B------:R-:W-:Y:S01]  /*50c0*/  UMOV UR23, 0x10000000 ;  /* 0x1000000000177882 */ /* 0x000fe20000000000 */
[----:B------:R-:W-:Y:S01]  /*50d0*/  UMOV UR25, UR33 ;  /* 0x0000002100197c82 */ /* 0x000fe20008000000 */
[----:B------:R-:W-:Y:S01]  /*50e0*/  ISETP.NE.AND P0, PT, R14, 0x4, PT ;  /* 0x000000040e00780c */ /* 0x000fe20003f05270 */
[----:B------:R-:W-:Y:S01]  /*50f0*/  UMOV UR28, UR36 ;  /* 0x00000024001c7c82 */ /* 0x000fe20008000000 */
[----:B------:R-:W-:Y:S01]  /*5100*/  UMOV UR27, UR35 ;  /* 0x00000023001b7c82 */ /* 0x000fe20008000000 */
[----:B------:R-:W-:Y:S01]  /*5110*/  UMOV UR17, UR33 ;  /* 0x0000002100117c82 */ /* 0x000fe20008000000 */
[----:B------:R-:W-:Y:S01]  /*5120*/  UIADD3 UR32, UR24, 0x100, URZ ;  /* 0x0000010018207890 */ /* 0x000fe2000fffe03f */
[----:B------:R-:W-:Y:S01]  /*5130*/  SEL R20, RZ, 0x1, P0 ;  /* 0x00000001ff147807 */ /* 0x000fe20000000000 */
[----:B------:R-:W-:Y:S01]  /*5140*/  UIADD3 UR24, UR24, 0x4100, URZ ;  /* 0x0000410018187890 */ /* 0x000fe2000fffe03f */
[----:B------:R-:W-:Y:S01]  /*5150*/  VIADD R22, R22, 0x40 ;  /* 0x0000004016167836 */ /* 0x000fe20000000000 */
[----:B------:R-:W-:Y:S01]  /*5160*/  UIADD3 UR16, UR8, 0x20100, URZ ;  /* 0x0002010008107890 */ /* 0x000fe2000fffe03f */
[----:B------:R-:W-:Y:S01]  /*5170*/  LOP3.LUT R5, R5, R20, RZ, 0x3c, !PT ;  /* 0x0000001405057212 */ /* 0x000fe200078e3cff */
[----:B------:R-:W-:Y:S01]  /*5180*/  UIADD3 UR8, UR8, 0x22100, URZ ;  /* 0x0002210008087890 */ /* 0x000fe2000fffe03f */
[----:B------:R-:W-:Y:S01]  /*5190*/  SEL R14, R14, RZ, P0 ;  /* 0x000000ff0e0e7207 */ /* 0x000fe20000000000 */
[----:B------:R-:W-:Y:S01]  /*51a0*/  UMOV UR18, UR34 ;  /* 0x0000002200127c82 */ /* 0x000fe20008000000 */
[----:B------:R-:W-:Y:S01]  /*51b0*/  UMOV UR20, UR36 ;  /* 0x0000002400147c82 */ /* 0x000fe20008000000 */
[----:B------:R0:W-:Y:S01]  /*51c0*/  UTMALDG.3D.MULTICAST [UR32], [UR14], UR7, desc[UR22] ;  /* 0x000016200e0073b4 */ /* 0x0001e20008011807 */
[----:B------:R-:W-:Y:S01]  /*51d0*/  UMOV UR9, UR33 ;  /* 0x0000002100097c82 */ /* 0x000fe20008000000 */
[----:B------:R-:W-:Y:S01]  /*51e0*/  UMOV UR11, UR19 ;  /* 0x00000013000b7c82 */ /* 0x000fe20008000000 */
[----:B------:R-:W-:Y:S01]  /*51f0*/  UMOV UR12, UR36 ;  /* 0x00000024000c7c82 */ /* 0x000fe20008000000 */
[----:B------:R-:W-:Y:S01]  /*5200*/  UMOV UR10, UR26 ;  /* 0x0000001a000a7c82 */ /* 0x000fe20008000000 */
[----:B------:R0:W-:Y:S01]  /*5210*/  UTMALDG.3D.MULTICAST [UR24], [UR14], UR7, desc[UR22] ;  /* 0x000016180e0073b4 */ /* 0x0001e20008011807 */
[----:B------:R0:W-:Y:S01]  /*5220*/  UTMALDG.3D [UR16], [UR42], desc[UR22] ;  /* 0x000016102a0075b4 */ /* 0x0001e20008011000 */
[----:B------:R0:W-:Y:S02]  /*5230*/  UTMALDG.3D [UR8], [UR42], desc[UR22] ;  /* 0x000016082a0075b4 */ /* 0x0001e40008011000 */
[----:B0-----:R-:W-:Y:S05]  /*5240*/  @P1 BRA `(.L_x_108) ;  /* 0xfffffffc000c1947 */ /* 0x001fea000383ffff */
.L_x_105:
[----:B------:R-:W-:Y:S05]  /*5250*/  BSYNC B1 ;  /* 0x0000000000017941 */ /* 0x000fea0003800000 */
.L_x_104:
[----:B------:R-:W-:Y:S01]  /*5260*/  LOP3.LUT P1, RZ, R10, 0xff, RZ, 0xc0, !PT ;  /* 0x000000ff0aff7812 */ /* 0x000fe2000782c0ff */
[----:B------:R-:W-:Y:S01]  /*5270*/  IMAD.IADD R8, R9, 0x1, R8 ;  /* 0x0000000109087824 */ /* 0x000fe200078e0208 */
[----:B------:R-:W-:Y:S01]  /*5280*/  IADD3 R16, P2, R16, UR38, RZ ;  /* 0x0000002610107c10 */ /* 0x000fe2000ff5e0ff */
[----:B------:R-:W-:Y:S01]  /*5290*/  ULDC.64 UR8, c[0x0][0x650] ;  /* 0x0001940000087ab9 */ /* 0x000fe20000000a00 */
[----:B------:R-:W-:Y:S01]  /*52a0*/  BSSY B1, `(.L_x_109) ;  /* 0x000006c000017945 */ /* 0x000fe20003800000 */
[----:B------:R-:W-:Y:S01]  /*52b0*/  IMAD.MOV.U32 R20, RZ, RZ, -0x1 ;  /* 0xffffffffff147424 */ /* 0x000fe200078e00ff */
[----:B------:R-:W-:Y:S01]  /*52c0*/  SHF.R.U32.HI R4, RZ, 0x2, R8 ;  /* 0x00000002ff047819 */ /* 0x000fe20000011608 */
[----:B------:R-:W-:Y:S01]  /*52d0*/  IMAD.MOV.U32 R19, RZ, RZ, -0x1 ;  /* 0xffffffffff137424 */ /* 0x000fe200078e00ff */
[----:B------:R-:W-:Y:S02]  /*52e0*/  ISETP.GT.U32.AND P0, PT, R8, 0x3, PT ;  /* 0x000000030800780c */ /* 0x000fe40003f04070 */
[----:B------:R-:W-:-:S02]  /*52f0*/  LOP3.LUT R4, R4, 0x1, RZ, 0xc0, !PT ;  /* 0x0000000104047812 */ /* 0x000fc400078ec0ff */
[----:B------:R-:W-:Y:S01]  /*5300*/  ISETP.LT.U32.AND P0, PT, R9, 0x4, P0 ;  /* 0x000000040900780c */ /* 0x000fe20000701070 */
[----:B------:R-:W0:Y:S01]  /*5310*/  @P1 S2R R11, SR_CgaCtaId ;  /* 0x00000000000b1919 */ /* 0x000e220000008800 */
[----:B------:R-:W-:Y:S02]  /*5320*/  @P1 MOV R6, 0x400 ;  /* 0x0000040000061802 */ /* 0x000fe40000000f00 */
[----:B------:R-:W-:Y:S02]  /*5330*/  IADD3.X R17, R17, UR41, RZ, P2, !PT ;  /* 0x0000002911117c10 */ /* 0x000fe400097fe4ff */
[----:B------:R-:W-:Y:S02]  /*5340*/  ISETP.GE.U32.AND P2, PT, R16, UR8, PT ;  /* 0x0000000810007c0c */ /* 0x000fe4000bf46070 */
[----:B------:R-:W-:Y:S02]  /*5350*/  LOP3.LUT R8, R8, 0x3, RZ, 0xc0, !PT ;  /* 0x0000000308087812 */ /* 0x000fe400078ec0ff */
[----:B------:R-:W-:-:S02]  /*5360*/  PRMT R10, RZ, 0x7610, R10 ;  /* 0x00007610ff0a7816 */ /* 0x000fc4000000000a */
[----:B0-----:R-:W-:-:S04]  /*5370*/  @P1 LEA R6, R11, R6, 0x18 ;  /* 0x000000060b061211 */ /* 0x001fc800078ec0ff */
[----:B------:R0:W-:Y:S01]  /*5380*/  @P1 SYNCS.ARRIVE.TRANS64.A1T0 RZ, [R6+URZ+0x58], RZ ;  /* 0x000058ff06ff19a7 */ /* 0x0001e2000810003f */
[----:B------:R-:W-:Y:S02]  /*5390*/  ISETP.NE.U32.AND P1, PT, R4, 0x1, PT ;  /* 0x000000010400780c */ /* 0x000fe40003f25070 */
[----:B------:R-:W-:Y:S02]  /*53a0*/  SEL R4, RZ, 0x1, !P0 ;  /* 0x00000001ff047807 */ /* 0x000fe40004000000 */
[----:B------:R-:W-:Y:S02]  /*53b0*/  ISETP.GE.U32.AND.EX P0, PT, R17, UR9, PT, P2 ;  /* 0x0000000911007c0c */ /* 0x000fe4000bf06120 */
[----:B------:R-:W-:Y:S01]  /*53c0*/  ISETP.GT.U32.AND P1, PT, R9, 0x3, !P1 ;  /* 0x000000030900780c */ /* 0x000fe20004f24070 */
[----:B0-----:R-:W-:-:S03]  /*53d0*/  IMAD.MOV.U32 R6, RZ, RZ, -0x1 ;  /* 0xffffffffff067424 */ /* 0x001fc600078e00ff */
[----:B------:R-:W-:-:S04]  /*53e0*/  SEL R5, RZ, 0x1, !P1 ;  /* 0x00000001ff057807 */ /* 0x000fc80004800000 */
[--C-:B------:R-:W-:Y:S02]  /*53f0*/  LOP3.LUT R3, R5, R3, R4.reuse, 0x96, !PT ;  /* 0x0000000305037212 */ /* 0x100fe400078e9604 */
[----:B------:R-:W-:Y:S01]  /*5400*/  PRMT R4, RZ, 0x7610, R4 ;  /* 0x00007610ff047816 */ /* 0x000fe20000000004 */
[----:B------:R-:W-:Y:S06]  /*5410*/  @P0 BRA `(.L_x_110) ;  /* 0x0000000400500947 */ /* 0x000fec0003800000 */
[----:B------:R-:W0:Y:S01]  /*5420*/  S2R R19, SR_CTAID.X ;  /* 0x0000000000137919 */ /* 0x000e220000002500 */
[----:B------:R-:W-:Y:S01]  /*5430*/  ULDC.64 UR8, c[0x0][0x628] ;  /* 0x00018a0000087ab9 */ /* 0x000fe20000000a00 */
[----:B------:R-:W1:Y:S01]  /*5440*/  LDC R20, c[0x0][0x144] ;  /* 0x00005100ff147b82 */ /* 0x000e620000000800 */
[----:B------:R-:W-:Y:S01]  /*5450*/  ISETP.NE.U32.AND P0, PT, RZ, UR8, PT ;  /* 0x00000008ff007c0c */ /* 0x000fe2000bf05070 */
[----:B------:R-:W2:Y:S01]  /*5460*/  S2R R14, SR_CTAID.Y ;  /* 0x00000000000e7919 */ /* 0x000ea20000002600 */
[----:B------:R-:W-:Y:S01]  /*5470*/  ULDC UR10, c[0x0][0x630] ;  /* 0x00018c00000a7ab9 */ /* 0x000fe20000000800 */
[----:B------:R-:W-:Y:S01]  /*5480*/  ULDC UR11, c[0x0][0x150] ;  /* 0x00005400000b7ab9 */ /* 0x000fe20000000800 */
[----:B------:R-:W-:Y:S01]  /*5490*/  ISETP.NE.AND.EX P0, PT, RZ, UR9, PT, P0 ;  /* 0x00000009ff007c0c */ /* 0x000fe2000bf05300 */
[----:B------:R-:W-:Y:S02]  /*54a0*/  IMAD.MOV.U32 R4, RZ, RZ, R16 ;  /* 0x000000ffff047224 */ /* 0x000fe400078e0010 */
[----:B------:R-:W-:Y:S01]  /*54b0*/  IMAD.MOV.U32 R5, RZ, RZ, R17 ;  /* 0x000000ffff057224 */ /* 0x000fe200078e0011 */
[----:B0-----:R-:W-:-:S09]  /*54c0*/  I2FP.F32.U32 R21, R19 ;  /* 0x0000001300157245 */ /* 0x001fd20000201000 */
[----:B------:R-:W-:Y:S05]  /*54d0*/  @!P0 BRA `(.L_x_111) ;  /* 0x0000000000288947 */ /* 0x000fea0003800000 */
[----:B------:R-:W-:Y:S02]  /*54e0*/  ULDC UR7, c[0x0][0x634] ;  /* 0x00018d0000077ab9 */ /* 0x000fe40000000800 */
[----:B------:R-:W-:-:S05]  /*54f0*/  IADD3 R5, P0, R16, UR7, RZ ;  /* 0x0000000710057c10 */ /* 0x000fca000ff1e0ff */
[----:B------:R-:W-:-:S04]  /*5500*/  IMAD.X R15, RZ, RZ, R17, P0 ;  /* 0x000000ffff0f7224 */ /* 0x000fc800000e0611 */
[----:B------:R-:W-:-:S04]  /*5510*/  IMAD.WIDE.U32 R6, R15, UR8, RZ ;  /* 0x000000080f067c25 */ /* 0x000fc8000f8e00ff */
[----:B------:R-:W-:-:S04]  /*5520*/  IMAD.WIDE.U32 R6, P0, R5, UR9, R6 ;  /* 0x0000000905067c25 */ /* 0x000fc8000f800006 */
[----:B------:R-:W-:-:S04]  /*5530*/  IMAD.WIDE.U32 R4, R5, UR8, RZ ;  /* 0x0000000805047c25 */ /* 0x000fc8000f8e00ff */
[----:B------:R-:W-:Y:S01]  /*5540*/  IMAD.MOV.U32 R4, RZ, RZ, R7 ;  /* 0x000000ffff047224 */ /* 0x000fe200078e0007 */
[----:B------:R-:W-:Y:S01]  /*5550*/  IADD3 RZ, P1, R5, R6, RZ ;  /* 0x0000000605ff7210 */ /* 0x000fe20007f3e0ff */
[----:B------:R-:W-:-:S04]  /*5560*/  IMAD.X R5, RZ, RZ, RZ, P0 ;  /* 0x000000ffff057224 */ /* 0x000fc800000e06ff */
[----:B------:R-:W-:-:S08]  /*5570*/  IMAD.WIDE.U32.X R4, R15, UR9, R4, P1 ;  /* 0x000000090f047c25 */ /* 0x000fd000088e0404 */
.L_x_111:
[----:B------:R-:W-:Y:S01]  /*5580*/  FMUL R21, R21, UR11 ;  /* 0x0000000b15157c20 */ /* 0x000fe20008400000 */
[--C-:B------:R-:W-:Y:S01]  /*5590*/  SHF.R.U64 R15, R4, UR10, R5.reuse ;  /* 0x0000000a040f7c19 */ /* 0x100fe20008001205 */
[----:B------:R-:W-:Y:S01]  /*55a0*/  ULDC.64 UR8, c[0x0][0x620] ;  /* 0x0001880000087ab9 */ /* 0x000fe20000000a00 */
[----:B------:R-:W-:Y:S01]  /*55b0*/  SHF.R.U32.HI R4, RZ, UR10, R5 ;  /* 0x0000000aff047c19 */ /* 0x000fe20008011605 */
[----:B------:R-:W-:Y:S01]  /*55c0*/  ULDC.64 UR10, c[0x0][0x640] ;  /* 0x00019000000a7ab9 */ /* 0x000fe20000000a00 */
[----:B------:R-:W-:Y:S01]  /*55d0*/  IADD3 R5, P0, RZ, -R15, RZ ;  /* 0x8000000fff057210 */ /* 0x000fe20007f1e0ff */
[----:B------:R-:W0:Y:S01]  /*55e0*/  F2I.U32.TRUNC.NTZ R21, R21 ;  /* 0x0000001500157305 */ /* 0x000e22000020f000 */
[----:B------:R-:W-:-:S03]  /*55f0*/  ULDC UR7, c[0x0][0x618] ;  /* 0x0001860000077ab9 */ /* 0x000fc60000000800 */
[----:B------:R-:W-:Y:S01]  /*5600*/  IMAD.X R4, RZ, RZ, ~R4, P0 ;  /* 0x000000ffff047224 */ /* 0x000fe200000e0e04 */
[----:B------:R-:W-:-:S03]  /*5610*/  ISETP.NE.U32.AND P0, PT, RZ, UR10, PT ;  /* 0x0000000aff007c0c */ /* 0x000fc6000bf05070 */
[----:B------:R-:W-:Y:S01]  /*5620*/  IMAD R4, R4, UR8, RZ ;  /* 0x0000000804047c24 */ /* 0x000fe2000f8e02ff */
[----:B------:R-:W-:-:S03]  /*5630*/  ISETP.NE.AND.EX P0, PT, RZ, UR11, PT, P0 ;  /* 0x0000000bff007c0c */ /* 0x000fc6000bf05300 */
[C---:B------:R-:W-:Y:S02]  /*5640*/  IMAD R7, R5.reuse, UR9, R4 ;  /* 0x0000000905077c24 */ /* 0x040fe4000f8e0204 */
[----:B------:R-:W-:Y:S01]  /*5650*/  IMAD.WIDE.U32 R4, R5, UR8, R16 ;  /* 0x0000000805047c25 */ /* 0x000fe2000f8e0010 */
[----:B------:R-:W-:-:S03]  /*5660*/  ULDC UR8, c[0x0][0x154] ;  /* 0x0000550000087ab9 */ /* 0x000fc60000000800 */
[----:B0-----:R-:W-:Y:S02]  /*5670*/  IMAD.MOV R6, RZ, RZ, -R21 ;  /* 0x000000ffff067224 */ /* 0x001fe400078e0a15 */
[----:B------:R-:W0:Y:S01]  /*5680*/  LDC R21, c[0x0][0x148] ;  /* 0x00005200ff157b82 */ /* 0x000e220000000800 */
[----:B------:R-:W-:Y:S02]  /*5690*/  IMAD.IADD R5, R5, 0x1, R7 ;  /* 0x0000000105057824 */ /* 0x000fe400078e0207 */
[----:B-1----:R-:W-:Y:S01]  /*56a0*/  IMAD R19, R20, R6, R19 ;  /* 0x0000000614137224 */ /* 0x002fe200078e0213 */
[----:B--2---:R-:W-:Y:S02]  /*56b0*/  I2FP.F32.U32 R6, R14 ;  /* 0x0000000e00067245 */ /* 0x004fe40000201000 */
[--C-:B------:R-:W-:Y:S02]  /*56c0*/  SHF.R.U64 R20, R4, UR7, R5.reuse ;  /* 0x0000000704147c19 */ /* 0x100fe40008001205 */
[----:B------:R-:W-:Y:S01]  /*56d0*/  SHF.R.U32.HI R5, RZ, UR7, R5 ;  /* 0x00000007ff057c19 */ /* 0x000fe20008011605 */
[----:B------:R-:W-:Y:S01]  /*56e0*/  FMUL R6, R6, UR8 ;  /* 0x0000000806067c20 */ /* 0x000fe20008400000 */
[----:B------:R-:W-:-:S02]  /*56f0*/  ULDC UR7, c[0x0][0x608] ;  /* 0x0001820000077ab9 */ /* 0x000fc40000000800 */
[--C-:B------:R-:W-:Y:S01]  /*5700*/  SHF.R.U64 R23, R20, UR7, R5.reuse ;  /* 0x0000000714177c19 */ /* 0x100fe20008001205 */
[----:B------:R1:W2:Y:S01]  /*5710*/  F2I.U32.TRUNC.NTZ R24, R6 ;  /* 0x0000000600187305 */ /* 0x0002a2000020f000 */
[----:B------:R-:W-:Y:S01]  /*5720*/  SHF.R.U32.HI R4, RZ, UR7, R5 ;  /* 0x00000007ff047c19 */ /* 0x000fe20008011605 */
[----:B------:R-:W-:-:S03]  /*5730*/  ULDC UR7, c[0x0][0x658] ;  /* 0x0001960000077ab9 */ /* 0x000fc60000000800 */
[--C-:B------:R-:W-:Y:S02]  /*5740*/  SHF.R.U64 R22, R23, UR7, R4.reuse ;  /* 0x0000000717167c19 */ /* 0x100fe40008001204 */
[----:B------:R-:W-:-:S03]  /*5750*/  SHF.R.U32.HI R25, RZ, UR7, R4 ;  /* 0x00000007ff197c19 */ /* 0x000fc60008011604 */
[----:B------:R-:W-:Y:S02]  /*5760*/  IMAD.MOV.U32 R4, RZ, RZ, R22 ;  /* 0x000000ffff047224 */ /* 0x000fe400078e0016 */
[----:B------:R-:W-:Y:S01]  /*5770*/  IMAD.MOV.U32 R5, RZ, RZ, R25 ;  /* 0x000000ffff057224 */ /* 0x000fe200078e0019 */
[----:B-1----:R-:W-:Y:S06]  /*5780*/  @!P0 BRA `(.L_x_112) ;  /* 0x0000000000288947 */ /* 0x002fec0003800000 */
        /* <DEDUP_REMOVED lines=10> */
.L_x_112:
[----:B------:R-:W-:Y:S01]  /*5830*/  ISETP.NE.AND P0, PT, R2, 0x1, PT ;  /* 0x000000010200780c */ /* 0x000fe20003f05270 */
[----:B------:R-:W-:Y:S01]  /*5840*/  ULDC UR7, c[0x0][0x648] ;  /* 0x0001920000077ab9 */ /* 0x000fe20000000800 */
[----:B------:R-:W-:Y:S01]  /*5850*/  LOP3.LUT R23, R23, UR6, RZ, 0xc0, !PT ;  /* 0x0000000617177c12 */ /* 0x000fe2000f8ec0ff */
[----:B--2---:R-:W-:Y:S01]  /*5860*/  IMAD.MOV R24, RZ, RZ, -R24 ;  /* 0x000000ffff187224 */ /* 0x004fe200078e0a18 */
[----:B------:R-:W-:Y:S01]  /*5870*/  SHF.R.U64 R4, R4, UR7, R5 ;  /* 0x0000000704047c19 */ /* 0x000fe20008001205 */
[----:B------:R-:W-:Y:S01]  /*5880*/  ULDC UR7, c[0x0][0x638] ;  /* 0x00018e0000077ab9 */ /* 0x000fe20000000800 */
[----:B------:R-:W-:Y:S01]  /*5890*/  LOP3.LUT R7, R20, UR4, RZ, 0xc0, !PT ;  /* 0x0000000414077c12 */ /* 0x000fe2000f8ec0ff */
[----:B------:R-:W-:Y:S01]  /*58a0*/  ULDC UR8, c[0x0][0x610] ;  /* 0x0001840000087ab9 */ /* 0x000fe20000000800 */
[----:B------:R-:W-:Y:S02]  /*58b0*/  IMAD.MOV.U32 R6, RZ, RZ, R15 ;  /* 0x000000ffff067224 */ /* 0x000fe400078e000f */
[----:B------:R-:W-:-:S02]  /*58c0*/  IMAD.MOV R5, RZ, RZ, -R4 ;  /* 0x000000ffff057224 */ /* 0x000fc400078e0a04 */
[----:B------:R-:W-:Y:S02]  /*58d0*/  IMAD R4, R4, UR5, R23 ;  /* 0x0000000504047c24 */ /* 0x000fe4000f8e0217 */
[----:B0-----:R-:W-:Y:S02]  /*58e0*/  @P0 IMAD R19, R21, R24, R14 ;  /* 0x0000001815130224 */ /* 0x001fe400078e020e */
[----:B------:R-:W-:Y:S01]  /*58f0*/  IMAD R22, R5, UR7, R22 ;  /* 0x0000000705167c24 */ /* 0x000fe2000f8e0216 */
[----:B------:R-:W-:Y:S01]  /*5900*/  ULDC UR7, c[0x0][0x600] ;  /* 0x0001800000077ab9 */ /* 0x000fe20000000800 */
[----:B------:R-:W-:Y:S02]  /*5910*/  IMAD R20, R4, UR8, R19 ;  /* 0x0000000804147c24 */ /* 0x000fe4000f8e0213 */
[----:B------:R-:W-:Y:S02]  /*5920*/  IMAD R5, R22, UR7, R7 ;  /* 0x0000000716057c24 */ /* 0x000fe4000f8e0207 */
[----:B------:R-:W-:-:S03]  /*5930*/  IMAD.MOV.U32 R4, RZ, RZ, 0x1 ;  /* 0x00000001ff047424 */ /* 0x000fc600078e00ff */
[----:B------:R-:W-:Y:S02]  /*5940*/  SEL R19, R5, R20, !P0 ;  /* 0x0000001405137207 */ /* 0x000fe40004000000 */
[----:B------:R-:W-:-:S07]  /*5950*/  SEL R20, R20, R5, !P0 ;  /* 0x0000000514147207 */ /* 0x000fce0004000000 */
.L_x_110:
[----:B------:R-:W-:Y:S05]  /*5960*/  BSYNC B1 ;  /* 0x0000000000017941 */ /* 0x000fea0003800000 */
.L_x_109:
[----:B------:R-:W-:-:S13]  /*5970*/  LOP3.LUT P0, RZ, R4, 0xff, RZ, 0xc0, !PT ;  /* 0x000000ff04ff7812 */ /* 0x000fda000780c0ff */
[----:B------:R-:W-:Y:S05]  /*5980*/  @P0 BRA `(.L_x_113) ;  /* 0xfffffff400040947 */ /* 0x000fea000383ffff */
[----:B------:R-:W-:Y:S05]  /*5990*/  BSYNC B0 ;  /* 0x0000000000007941 */ /* 0x000fea0003800000 */
.L_x_102:
[----:B------:R-:W-:-:S03]  /*59a0*/  UMOV UR7, 0xffffffff ;  /* 0xffffffff00077882 */ /* 0x000fc60000000000 */
[----:B------:R-:W-:Y:S05]  /*59b0*/  BRA.DIV UR7, `(.L_x_114) ;  /* 0x0000000607147947 */ /* 0x000fea000b800000 */
[----:B------:R-:W-:-:S13]  /*59c0*/  ELECT P6, URZ, PT ;  /* 0x00000000003f782f */ /* 0x000fda00038c0000 */
.L_x_128:
[----:B------:R-:W-:Y:S04]  /*59d0*/  BSSY B0, `(.L_x_115) ;  /* 0x000002b000007945 */ /* 0x000fe80003800000 */
[----:B------:R-:W-:Y:S05]  /*59e0*/  @!P6 BRA `(.L_x_116) ;  /* 0x0000000000a4e947 */ /* 0x000fea0003800000 */
[----:B------:R-:W-:-:S04]  /*59f0*/  LOP3.LUT R18, R18, 0x2, RZ, 0xfc, !PT ;  /* 0x0000000212127812 */ /* 0x000fc800078efcff */
[----:B------:R-:W-:-:S13]  /*5a00*/  ISETP.NE.AND P0, PT, R18, 0x3, PT ;  /* 0x000000031200780c */ /* 0x000fda0003f05270 */
[----:B------:R-:W-:Y:S05]  /*5a10*/  @!P0 BRA `(.L_x_117) ;  /* 0x0000000000048947 */ /* 0x000fea0003800000 */
[----:B------:R-:W-:Y:S01]  /*5a20*/  BPT.TRAP 0x1 ;  /* 0x000000040000795c */ /* 0x000fe20000300000 */
.L_x_117:
[----:B------:R-:W0:Y:S01]  /*5a30*/  S2R R5, SR_CgaCtaId ;  /* 0x0000000000057919 */ /* 0x000e220000008800 */
[----:B------:R-:W-:Y:S02]  /*5a40*/  MOV R0, 0x400 ;  /* 0x0000040000007802 */ /* 0x000fe40000000f00 */
[----:B------:R-:W-:Y:S02]  /*5a50*/  SHF.L.U32 R2, R3, 0x1f, RZ ;  /* 0x0000001f03027819 */ /* 0x000fe400000006ff */
[----:B0-----:R-:W-:-:S05]  /*5a60*/  LEA R5, R5, R0, 0x18 ;  /* 0x0000000005057211 */ /* 0x001fca00078ec0ff */
[----:B------:R-:W-:-:S04]  /*5a70*/  VIADD R5, R5, 0x20 ;  /* 0x0000002005057836 */ /* 0x000fc80000000000 */
[C---:B------:R-:W-:Y:S02]  /*5a80*/  IMAD R7, R8.reuse, 0x8, R5 ;  /* 0x0000000808077824 */ /* 0x040fe400078e0205 */
[----:B------:R-:W-:Y:S02]  /*5a90*/  VIADD R8, R8, 0x1 ;  /* 0x0000000108087836 */ /* 0x000fe40000000000 */
[----:B------:R-:W0:Y:S03]  /*5aa0*/  SYNCS.PHASECHK.TRANS64.TRYWAIT P0, [R7+URZ], R2 ;  /* 0x00000002070075a7 */ /* 0x000e26000800017f */
[----:B------:R-:W-:-:S04]  /*5ab0*/  ISETP.NE.AND P1, PT, R8, 0x4, PT ;  /* 0x000000040800780c */ /* 0x000fc80003f25270 */
[----:B------:R-:W-:Y:S02]  /*5ac0*/  SEL R0, RZ, 0x1, P1 ;  /* 0x00000001ff007807 */ /* 0x000fe40000800000 */
[----:B------:R-:W-:Y:S02]  /*5ad0*/  SEL R8, R8, RZ, P1 ;  /* 0x000000ff08087207 */ /* 0x000fe40000800000 */
[----:B------:R-:W-:-:S03]  /*5ae0*/  LOP3.LUT R9, R3, R0, RZ, 0x3c, !PT ;  /* 0x0000000003097212 */ /* 0x000fc600078e3cff */
[----:B------:R-:W-:Y:S01]  /*5af0*/  IMAD R6, R8, 0x8, R5 ;  /* 0x0000000808067824 */ /* 0x000fe200078e0205 */
[----:B------:R-:W-:Y:S01]  /*5b00*/  SHF.L.U32 R3, R9, 0x1f, RZ ;  /* 0x0000001f09037819 */ /* 0x000fe200000006ff */
[----:B0-----:R-:W-:Y:S06]  /*5b10*/  @!P0 BRA `(.L_x_118) ;  /* 0x0000000000dc8947 */ /* 0x001fec0003800000 */
.L_x_129:
[----:B------:R-:W1:Y:S01]  /*5b20*/  SYNCS.PHASECHK.TRANS64.TRYWAIT P0, [R6+URZ], R3 ;  /* 0x00000003060075a7 */ /* 0x000e62000800017f */
[----:B------:R-:W-:-:S05]  /*5b30*/  VIADD R0, R8, 0x1 ;  /* 0x0000000108007836 */ /* 0x000fca0000000000 */
[----:B------:R-:W-:-:S04]  /*5b40*/  ISETP.NE.AND P1, PT, R0, 0x4, PT ;  /* 0x000000040000780c */ /* 0x000fc80003f25270 */
[----:B0-----:R-:W-:Y:S02]  /*5b50*/  SEL R2, RZ, 0x1, P1 ;  /* 0x00000001ff027807 */ /* 0x001fe40000800000 */
[----:B------:R-:W-:Y:S02]  /*5b60*/  SEL R0, R0, RZ, P1 ;  /* 0x000000ff00007207 */ /* 0x000fe40000800000 */
[----:B------:R-:W-:-:S03]  /*5b70*/  LOP3.LUT R9, R9, R2, RZ, 0x3c, !PT ;  /* 0x0000000209097212 */ /* 0x000fc600078e3cff */
[----:B------:R-:W-:Y:S01]  /*5b80*/  IMAD R7, R0, 0x8, R5 ;  /* 0x0000000800077824 */ /* 0x000fe200078e0205 */
[----:B------:R-:W-:Y:S01]  /*5b90*/  SHF.L.U32 R4, R9, 0x1f, RZ ;  /* 0x0000001f09047819 */ /* 0x000fe200000006ff */
[----:B-1----:R-:W-:Y:S06]  /*5ba0*/  @!P0 BRA `(.L_x_119) ;  /* 0x0000000000cc8947 */ /* 0x002fec0003800000 */
.L_x_130:
[----:B------:R-:W1:Y:S01]  /*5bb0*/  SYNCS.PHASECHK.TRANS64.TRYWAIT P0, [R7+URZ], R4 ;  /* 0x00000004070075a7 */ /* 0x000e62000800017f */
[----:B------:R-:W-:-:S05]  /*5bc0*/  VIADD R0, R0, 0x1 ;  /* 0x0000000100007836 */ /* 0x000fca0000000000 */
[----:B------:R-:W-:-:S04]  /*5bd0*/  ISETP.NE.AND P1, PT, R0, 0x4, PT ;  /* 0x000000040000780c */ /* 0x000fc80003f25270 */
[----:B------:R-:W-:Y:S02]  /*5be0*/  SEL R2, RZ, 0x1, P1 ;  /* 0x00000001ff027807 */ /* 0x000fe40000800000 */
[----:B------:R-:W-:Y:S02]  /*5bf0*/  SEL R0, R0, RZ, P1 ;  /* 0x000000ff00007207 */ /* 0x000fe40000800000 */
[----:B------:R-:W-:Y:S01]  /*5c00*/  LOP3.LUT R2, R9, R2, RZ, 0x3c, !PT ;  /* 0x0000000209027212 */ /* 0x000fe200078e3cff */
[----:B-1----:R-:W-:Y:S06]  /*5c10*/  @!P0 BRA `(.L_x_120) ;  /* 0x0000000000c48947 */ /* 0x002fec0003800000 */
.L_x_131:
[----:B------:R-:W-:Y:S01]  /*5c20*/  IMAD R5, R0, 0x8, R5 ;  /* 0x0000000800057824 */ /* 0x000fe200078e0205 */
[----:B------:R-:W-:-:S07]  /*5c30*/  SHF.L.U32 R0, R2, 0x1f, RZ ;  /* 0x0000001f02007819 */ /* 0x000fce00000006ff */
.L_x_121:
[----:B--2---:R2:W3:Y:S02]  /*5c40*/  SYNCS.PHASECHK.TRANS64.TRYWAIT P0, [R5+URZ], R0 ;  /* 0x00000000050075a7 */ /* 0x0044e4000800017f */
[----:B---3--:R-:W-:Y:S05]  /*5c50*/  @!P0 NANOSLEEP.SYNCS 0x989680 ;  /* 0x009896800000895d */ /* 0x008fea0003900000 */
[----:B------:R-:W3:Y:S02]  /*5c60*/  @!P0 SYNCS.PHASECHK.TRANS64 P0, [R5+URZ], R0 ;  /* 0x00000000050085a7 */ /* 0x000ee4000800007f */
[----:B---3--:R-:W-:Y:S05]  /*5c70*/  @!P0 BRA `(.L_x_121) ;  /* 0xfffffffc00f08947 */ /* 0x008fea000383ffff */
.L_x_116:
[----:B------:R-:W-:Y:S05]  /*5c80*/  BSYNC B0 ;  /* 0x0000000000007941 */ /* 0x000fea0003800000 */
.L_x_115:
[----:B------:R-:W-:Y:S05]  /*5c90*/  EXIT ;  /* 0x000000000000794d */ /* 0x000fea0003800000 */
.L_x_21:
[----:B-1----:R1:W2:Y:S02]  /*5ca0*/  SYNCS.PHASECHK.TRANS64.TRYWAIT P1, [R3+URZ], R0 ;  /* 0x00000000030075a7 */ /* 0x0022a4000802017f */
[----:B--2---:R-:W-:Y:S05]  /*5cb0*/  @!P1 NANOSLEEP.SYNCS 0x989680 ;  /* 0x009896800000995d */ /* 0x004fea0003900000 */
[----:B------:R-:W2:Y:S02]  /*5cc0*/  @!P1 SYNCS.PHASECHK.TRANS64 P1, [R3+URZ], R0 ;  /* 0x00000000030095a7 */ /* 0x000ea4000802007f */
[----:B--2---:R-:W-:Y:S05]  /*5cd0*/  @!P1 BRA `(.L_x_21) ;  /* 0xfffffffc00f09947 */ /* 0x004fea000383ffff */
[----:B------:R-:W-:Y:S05]  /*5ce0*/  BRA `(.L_x_20) ;  /* 0xffffffb800947947 */ /* 0x000fea000383ffff */
.L_x_26:
[----:B-1----:R1:W2:Y:S02]  /*5cf0*/  SYNCS.PHASECHK.TRANS64.TRYWAIT P1, [R5+URZ], R4 ;  /* 0x00000004050075a7 */ /* 0x0022a4000802017f */
[----:B--2---:R-:W-:Y:S05]  /*5d00*/  @!P1 NANOSLEEP.SYNCS 0x989680 ;  /* 0x009896800000995d */ /* 0x004fea0003900000 */
[----:B------:R-:W2:Y:S02]  /*5d10*/  @!P1 SYNCS.PHASECHK.TRANS64 P1, [R5+URZ], R4 ;  /* 0x00000004050095a7 */ /* 0x000ea4000802007f */
[----:B--2---:R-:W-:Y:S05]  /*5d20*/  @!P1 BRA `(.L_x_26) ;  /* 0xfffffffc00f09947 */ /* 0x004fea000383ffff */
[----:B------:R-:W-:Y:S05]  /*5d30*/  BRA `(.L_x_25) ;  /* 0xffffffbc00e07947 */ /* 0x000fea000383ffff */
.L_x_103:
[----:B------:R-:W-:Y:S01]  /*5d40*/  BSSY B1, `(.L_x_122) ;  /* 0x0000006000017945 */ /* 0x000fe20003800000 */
[----:B------:R-:W-:-:S07]  /*5d50*/  IMAD.MOV.U32 R15, RZ, RZ, -0x1 ;  /* 0xffffffffff0f7424 */ /* 0x000fce00078e00ff */
[----:B------:R-:W-:Y:S05]  /*5d60*/  WARPSYNC.COLLECTIVE R15, `(.L_x_123) ;  /* 0x000000000f0c7348 */ /* 0x000fea0003c00000 */
[----:B------:R-:W-:Y:S02]  /*5d70*/  ELECT P6, UR62, PT ;  /* 0x00000000003e782f */ /* 0x000fe400038c0000 */
[----:B------:R-:W-:Y:S01]  /*5d80*/  MOV R14, UR62 ;  /* 0x0000003e000e7c02 */ /* 0x000fe20008000f00 */
[----:B------:R-:W-:Y:S10]  /*5d90*/  ENDCOLLECTIVE ;  /* 0x000000000000791b */ /* 0x000ff40003800000 */
.L_x_123:
[----:B------:R-:W-:Y:S05]  /*5da0*/  BSYNC B1 ;  /* 0x0000000000017941 */ /* 0x000fea0003800000 */
.L_x_122:
[----:B------:R-:W-:Y:S05]  /*5db0*/  BRA `(.L_x_124) ;  /* 0xfffffff000047947 */ /* 0x000fea000383ffff */
.L_x_106:
[----:B0-----:R0:W1:Y:S02]  /*5dc0*/  SYNCS.PHASECHK.TRANS64.TRYWAIT P0, [R20+URZ+0x20], R7 ;  /* 0x00002007140075a7 */ /* 0x001064000800017f */
[----:B-1----:R-:W-:Y:S05]  /*5dd0*/  @!P0 NANOSLEEP.SYNCS 0x989680 ;  /* 0x009896800000895d */ /* 0x002fea0003900000 */
[----:B------:R-:W1:Y:S02]  /*5de0*/  @!P0 SYNCS.PHASECHK.TRANS64 P0, [R20+URZ+0x20], R7 ;  /* 0x00002007140085a7 */ /* 0x000e64000800007f */
[----:B-1----:R-:W-:Y:S05]  /*5df0*/  @!P0 BRA `(.L_x_106) ;  /* 0xfffffffc00f08947 */ /* 0x002fea000383ffff */
[----:B------:R-:W-:Y:S05]  /*5e00*/  BRA `(.L_x_125) ;  /* 0xfffffff000447947 */ /* 0x000fea000383ffff */
.L_x_114:
[----:B------:R-:W-:Y:S01]  /*5e10*/  BSSY B0, `(.L_x_126) ;  /* 0x0000006000007945 */ /* 0x000fe20003800000 */
[----:B------:R-:W-:-:S07]  /*5e20*/  IMAD.MOV.U32 R15, RZ, RZ, -0x1 ;  /* 0xffffffffff0f7424 */ /* 0x000fce00078e00ff */
[----:B------:R-:W-:Y:S05]  /*5e30*/  WARPSYNC.COLLECTIVE R15, `(.L_x_127) ;  /* 0x000000000f0c7348 */ /* 0x000fea0003c00000 */
[----:B------:R-:W-:Y:S02]  /*5e40*/  ELECT P6, UR62, PT ;  /* 0x00000000003e782f */ /* 0x000fe400038c0000 */
[----:B------:R-:W-:Y:S01]  /*5e50*/  MOV R14, UR62 ;  /* 0x0000003e000e7c02 */ /* 0x000fe20008000f00 */
[----:B------:R-:W-:Y:S10]  /*5e60*/  ENDCOLLECTIVE ;  /* 0x000000000000791b */ /* 0x000ff40003800000 */
.L_x_127:
[----:B------:R-:W-:Y:S05]  /*5e70*/  BSYNC B0 ;  /* 0x0000000000007941 */ /* 0x000fea0003800000 */
.L_x_126:
[----:B------:R-:W-:Y:S05]  /*5e80*/  BRA `(.L_x_128) ;  /* 0xfffffff800d07947 */ /* 0x000fea000383ffff */
.L_x_118:
[----:B0-----:R0:W1:Y:S02]  /*5e90*/  SYNCS.PHASECHK.TRANS64.TRYWAIT P0, [R7+URZ], R2 ;  /* 0x00000002070075a7 */ /* 0x001064000800017f */
[----:B-1----:R-:W-:Y:S05]  /*5ea0*/  @!P0 NANOSLEEP.SYNCS 0x989680 ;  /* 0x009896800000895d */ /* 0x002fea0003900000 */
[----:B------:R-:W1:Y:S02]  /*5eb0*/  @!P0 SYNCS.PHASECHK.TRANS64 P0, [R7+URZ], R2 ;  /* 0x00000002070085a7 */ /* 0x000e64000800007f */
[----:B-1----:R-:W-:Y:S05]  /*5ec0*/  @!P0 BRA `(.L_x_118) ;  /* 0xfffffffc00f08947 */ /* 0x002fea000383ffff */
[----:B------:R-:W-:Y:S05]  /*5ed0*/  BRA `(.L_x_129) ;  /* 0xfffffffc00107947 */ /* 0x000fea000383ffff */
.L_x_119:
[----:B0-----:R0:W1:Y:S02]  /*5ee0*/  SYNCS.PHASECHK.TRANS64.TRYWAIT P0, [R6+URZ], R3 ;  /* 0x00000003060075a7 */ /* 0x001064000800017f */
[----:B-1----:R-:W-:Y:S05]  /*5ef0*/  @!P0 NANOSLEEP.SYNCS 0x989680 ;  /* 0x009896800000895d */ /* 0x002fea0003900000 */
[----:B------:R-:W1:Y:S02]  /*5f00*/  @!P0 SYNCS.PHASECHK.TRANS64 P0, [R6+URZ], R3 ;  /* 0x00000003060085a7 */ /* 0x000e64000800007f */
[----:B-1----:R-:W-:Y:S05]  /*5f10*/  @!P0 BRA `(.L_x_119) ;  /* 0xfffffffc00f08947 */ /* 0x002fea000383ffff */
[----:B------:R-:W-:Y:S05]  /*5f20*/  BRA `(.L_x_130) ;  /* 0xfffffffc00207947 */ /* 0x000fea000383ffff */
.L_x_120:
[----:B-1----:R1:W2:Y:S02]  /*5f30*/  SYNCS.PHASECHK.TRANS64.TRYWAIT P0, [R7+URZ], R4 ;  /* 0x00000004070075a7 */ /* 0x0022a4000800017f */
[----:B--2---:R-:W-:Y:S05]  /*5f40*/  @!P0 NANOSLEEP.SYNCS 0x989680 ;  /* 0x009896800000895d */ /* 0x004fea0003900000 */
[----:B------:R-:W2:Y:S02]  /*5f50*/  @!P0 SYNCS.PHASECHK.TRANS64 P0, [R7+URZ], R4 ;  /* 0x00000004070085a7 */ /* 0x000ea4000800007f */
[----:B--2---:R-:W-:Y:S05]  /*5f60*/  @!P0 BRA `(.L_x_120) ;  /* 0xfffffffc00f08947 */ /* 0x004fea000383ffff */
[----:B------:R-:W-:Y:S05]  /*5f70*/  BRA `(.L_x_131) ;  /* 0xfffffffc00287947 */ /* 0x000fea000383ffff */
.L_x_132:
[----:B------:R-:W-:-:S00]  /*5f80*/  BRA `(.L_x_132) ;  /* 0xfffffffc00fc7947 */ /* 0x000fc0000383ffff */
[----:B------:R-:W-:-:S00]  /*5f90*/  NOP ;  /* 0x0000000000007918 */ /* 0x000fc00000000000 */
        /* <DEDUP_REMOVED lines=14> */
.L_x_133:


//--------------------- .nv.global.init           --------------------------
	.section	.nv.global.init,"aw",@progbits
.nv.global.init:
	.type		$str$22,@object
	.size		$str$22,($str$23 - $str$22)
$str$22:
        /*0000*/ 	.byte	0x6b, 0x5f, 0x74, 0x69, 0x6c, 0x65, 0x5f, 0x63, 0x6f, 0x75, 0x6e, 0x74, 0x20, 0x3e, 0x3d, 0x20
        /*0010*/ 	.byte	0x31, 0x00
	.type		$str$23,@object
	.size		$str$23,(__unnamed_1 - $str$23)
$str$23:
        /*0012*/ 	.byte	0x2f, 0x74, 0x6d, 0x70, 0x2f, 0x63, 0x75, 0x74, 0x6c, 0x61, 0x73, 0x73, 0x5f, 0x73, 0x77, 0x65
        /*0022*/ 	.byte	0x65, 0x70, 0x5f, 0x73, 0x72, 0x63, 0x2f, 0x69, 0x6e, 0x63, 0x6c, 0x75, 0x64, 0x65, 0x2f, 0x63
        /*0032*/ 	.byte	0x75, 0x74, 0x6c, 0x61, 0x73, 0x73, 0x2f, 0x67, 0x65, 0x6d, 0x6d, 0x2f, 0x63, 0x6f, 0x6c, 0x6c
        /*0042*/ 	.byte	0x65, 0x63, 0x74, 0x69, 0x76, 0x65, 0x2f, 0x73, 0x6d, 0x39, 0x30, 0x5f, 0x6d, 0x6d, 0x61, 0x5f
        /*0052*/ 	.byte	0x74, 0x6d, 0x61, 0x5f, 0x67, 0x6d, 0x6d, 0x61, 0x5f, 0x73, 0x73, 0x5f, 0x77, 0x61, 0x72, 0x70
        /*0062*/ 	.byte	0x73, 0x70, 0x65, 0x63, 0x69, 0x61, 0x6c, 0x69, 0x7a, 0x65, 0x64, 0x2e, 0x68, 0x70, 0x70, 0x00
	.type		__unnamed_1,@object
	.size		__unnamed_1,(.L_0 - __unnamed_1)
__unnamed_1:
        /*0072*/ 	.byte	0x76, 0x6f, 0x69, 0x64, 0x20, 0x63, 0x75, 0x74, 0x6c, 0x61, 0x73, 0x73, 0x3a, 0x3a, 0x67, 0x65
        /* <DEDUP_REMOVED lines=175> */
        /*0b72*/ 	.byte	0x69, 0x64, 0x65, 0x6e, 0x74, 0x69, 0x74, 0x79, 0x5d, 0x00
.L_0:


//--------------------- .nv.shared._ZN7cutlass13device_kernelINS_4gemm6kernel13GemmUniversalIN4cute5tupleIJiiiiEEENS1_10collective13CollectiveMmaINS1_34MainloopSm90TmaGmmaWarpSpecializedILi4ENS5_IJNS4_1CILi1EEENSA_ILi4EEESB_EEENS1_35KernelTmaWarpSpecializedCooperativeEEENS5_IJNSA_ILi128EEENSA_ILi64EEESH_EEEfNS5_IJlSB_lEEEfSJ_NS4_8TiledMMAINS4_8MMA_AtomIJNS4_4SM904GMMA29MMA_64x64x8_F32TF32TF32_SS_TNILNSN_7ScaleInE1ELSP_1EEEEEENS4_6LayoutINS5_IJNSA_ILi2EEESB_SB_EEENS5_IJSB_NSA_ILi0EEESV_EEEEENS5_IJNS4_10UnderscoreESY_SY_EEEEENS4_23SM90_TMA_LOAD_MULTICASTENS4_14ComposedLayoutINS4_7SwizzleILi3ELi4ELi3EEENS4_18smem_ptr_flag_bitsILi32EEENSS_INS5_IJNSA_ILi8EEENSA_ILi32EEEEEENS5_IJS18_SB_EEEEEEEvNS4_8identityENS4_13SM90_TMA_LOADES1C_vS1D_EENS_8epilogue10collective6detail29Sm90TmaWarpSpecializedAdapterINS1H_15DefaultEpilogueIfSJ_SJ_NS1G_6thread17LinearCombinationIfLi1EffLNS1L_9ScaleType4KindE0ELNS_15FloatRoundStyleE2EfEENS1_15EpilogueDefaultEEEEEvvEEEEvNT_6ParamsE --------------------------
	.section	.nv.shared._ZN7cutlass13device_kernelINS_4gemm6kernel13GemmUniversalIN4cute5tupleIJiiiiEEENS1_10collective13CollectiveMmaINS1_34MainloopSm90TmaGmmaWarpSpecializedILi4ENS5_IJNS4_1CILi1EEENSA_ILi4EEESB_EEENS1_35KernelTmaWarpSpecializedCooperativeEEENS5_IJNSA_ILi128EEENSA_ILi64EEESH_EEEfNS5_IJlSB_lEEEfSJ_NS4_8TiledMMAINS4_8MMA_AtomIJNS4_4SM904GMMA29MMA_64x64x8_F32TF32TF32_SS_TNILNSN_7ScaleInE1ELSP_1EEEEEENS4_6LayoutINS5_IJNSA_ILi2EEESB_SB_EEENS5_IJSB_NSA_ILi0EEESV_EEEEENS5_IJNS4_10UnderscoreESY_SY_EEEEENS4_23SM90_TMA_LOAD_MULTICASTENS4_14ComposedLayoutINS4_7SwizzleILi3ELi4ELi3EEENS4_18smem_ptr_flag_bitsILi32EEENSS_INS5_IJNSA_ILi8EEENSA_ILi32EEEEEENS5_IJS18_SB_EEEEEEEvNS4_8identityENS4_13SM90_TMA_LOADES1C_vS1D_EENS_8epilogue10collective6detail29Sm90TmaWarpSpecializedAdapterINS1H_15DefaultEpilogueIfSJ_SJ_NS1G_6thread17LinearCombinationIfLi1EffLNS1L_9ScaleType4KindE0ELNS_15FloatRoundStyleE2EfEENS1_15EpilogueDefaultEEEEEvvEEEEvNT_6ParamsE,"aw",@nobits
	.sectionflags	@""
	.align	16
	.zero		1024


//--------------------- .nv.shared.reserved.0     --------------------------
	.section	.nv.shared.reserved.0,"aw",@nobits
	.weak		__nv_reservedSMEM_offset_0_alias
	.size		__nv_reservedSMEM_offset_0_alias, 0, 0
	.other		__nv_reservedSMEM_offset_0_alias,@"STO_CUDA_RESERVED_SHARED STV_DEFAULT"
__nv_reservedSMEM_offset_0_alias:
	.zero		0


//--------------------- .nv.global                --------------------------
	.section	.nv.global,"aw",@nobits
.nv.global:
	.type		_ZN40_INTERNAL_cb40726c_4_k_cu_78bcd101_164774cute1_E,@object
	.size		_ZN40_INTERNAL_cb40726c_4_k_cu_78bcd101_164774cute1_E,(_ZN40_INTERNAL_cb40726c_4_k_cu_78bcd101_164774cuda3std3__45__cpo6cbeginE - _ZN40_INTERNAL_cb40726c_4_k_cu_78bcd101_164774cute1_E)
_ZN40_INTERNAL_cb40726c_4_k_cu_78bcd101_164774cute1_E:
	.zero		1
	.type		_ZN40_INTERNAL_cb40726c_4_k_cu_78bcd101_164774cuda3std3__45__cpo6cbeginE,@object
	.size		_ZN40_INTERNAL_cb40726c_4_k_cu_78bcd101_164774cuda3std3__45__cpo6cbeginE,(_ZN40_INTERNAL_cb40726c_4_k_cu_78bcd101_164774cuda3std3__48in_placeE - _ZN40_INTERNAL_cb40726c_4_k_cu_78bcd101_164774cuda3std3__45__cpo6cbeginE)
_ZN40_INTERNAL_cb40726c_4_k_cu_78bcd101_164774cuda3std3__45__cpo6cbeginE:
	.zero		1
	.type		_ZN40_INTERNAL_cb40726c_4_k_cu_78bcd101_164774cuda3std3__48in_placeE,@object
	.size		_ZN40_INTERNAL_cb40726c_4_k_cu_78bcd101_164774cuda3std3__48in_placeE,(_ZN40_INTERNAL_cb40726c_4_k_cu_78bcd101_164774cuda3std6ranges3__45__cpo9iter_moveE - _ZN40_INTERNAL_cb40726c_4_k_cu_78bcd101_164774cuda3std3__48in_placeE)
_ZN40_INTERNAL_cb40726c_4_k_cu_78bcd101_164774cuda3std3__48in_placeE:
	.zero		1
	.type		_ZN40_INTERNAL_cb40726c_4_k_cu_78bcd101_164774cuda3std6ranges3__45__cpo9iter_moveE,@object
	.size		_ZN40_INTERNAL_cb40726c_4_k_cu_78bcd101_164774cuda3std6ranges3__45__cpo9iter_moveE,(_ZN40_INTERNAL_cb40726c_4_k_cu_78bcd101_164774cuda3std3__45__cpo5beginE - _ZN40_INTERNAL_cb40726c_4_k_cu_78bcd101_164774cuda3std6ranges3__45__cpo9iter_moveE)
_ZN40_INTERNAL_cb40726c_4_k_cu_78bcd101_164774cuda3std6ranges3__45__cpo9iter_moveE:
	.zero		1
	.type		_ZN40_INTERNAL_cb40726c_4_k_cu_78bcd101_164774cuda3std3__45__cpo5beginE,@object
	.size		_ZN40_INTERNAL_cb40726c_4_k_cu_78bcd101_164774cuda3std3__45__cpo5beginE,(_ZN40_INTERNAL_cb40726c_4_k_cu_78bcd101_164774cuda3std3__442_GLOBAL__N__cb40726c_4_k_cu_78bcd101_164776ignoreE - _ZN40_INTERNAL_cb40726c_4_k_cu_78bcd101_164774cuda3std3__45__cpo5beginE)
_ZN40_INTERNAL_cb40726c_4_k_cu_78bcd101_164774cuda3std3__45__cpo5beginE:
	.zero		1
	.type		_ZN40_INTERNAL_cb40726c_4_k_cu_78bcd101_164774cuda3std3__442_GLOBAL__N__cb40726c_4_k_cu_78bcd101_164776ignoreE,@object
	.size		_ZN40_INTERNAL_cb40726c_4_k_cu_78bcd101_164774cuda3std3__442_GLOBAL__N__cb40726c_4_k_cu_78bcd101_164776ignoreE,(_ZN40_INTERNAL_cb40726c_4_k_cu_78bcd101_164774cute7productE - _ZN40_INTERNAL_cb40726c_4_k_cu_78bcd101_164774cuda3std3__442_GLOBAL__N__cb40726c_4_k_cu_78bcd101_164776ignoreE)
_ZN40_INTERNAL_cb40726c_4_k_cu_78bcd101_164774cuda3std3__442_GLOBAL__N__cb40726c_4_k_cu_78bcd101_164776ignoreE:
	.zero		1
	.type		_ZN40_INTERNAL_cb40726c_4_k_cu_78bcd101_164774cute7productE,@object
	.size		_ZN40_INTERNAL_cb40726c_4_k_cu_78bcd101_164774cute7productE,(_ZN40_INTERNAL_cb40726c_4_k_cu_78bcd101_164774cuda3std3__45__cpo3endE - _ZN40_INTERNAL_cb40726c_4_k_cu_78bcd101_164774cute7productE)
_ZN40_INTERNAL_cb40726c_4_k_cu_78bcd101_164774cute7productE:
	.zero		1
	.type		_ZN40_INTERNAL_cb40726c_4_k_cu_78bcd101_164774cuda3std3__45__cpo3endE,@object
	.size		_ZN40_INTERNAL_cb40726c_4_k_cu_78bcd101_164774cuda3std3__45__cpo3endE,(_ZN40_INTERNAL_cb40726c_4_k_cu_78bcd101_164774cuda3std3__419piecewise_constructE - _ZN40_INTERNAL_cb40726c_4_k_cu_78bcd101_164774cuda3std3__45__cpo3endE)
_ZN40_INTERNAL_cb40726c_4_k_cu_78bcd101_164774cuda3std3__45__cpo3endE:
	.zero		1
	.type		_ZN40_INTERNAL_cb40726c_4_k_cu_78bcd101_164774cuda3std3__419piecewise_constructE,@object
	.size		_ZN40_INTERNAL_cb40726c_4_k_cu_78bcd101_164774cuda3std3__419piecewise_constructE,(_ZN40_INTERNAL_cb40726c_4_k_cu_78bcd101_164774cuda3std3__45__cpo4cendE - _ZN40_INTERNAL_cb40726c_4_k_cu_78bcd101_164774cuda3std3__419piecewise_constructE)
_ZN40_INTERNAL_cb40726c_4_k_cu_78bcd101_164774cuda3std3__419piecewise_constructE:
	.zero		1
	.type		_ZN40_INTERNAL_cb40726c_4_k_cu_78bcd101_164774cuda3std3__45__cpo4cendE,@object
	.size		_ZN40_INTERNAL_cb40726c_4_k_cu_78bcd101_164774cuda3std3__45__cpo4cendE,(_ZN40_INTERNAL_cb40726c_4_k_cu_78bcd101_164774cuda3std6ranges3__45__cpo4swapE - _ZN40_INTERNAL_cb40726c_4_k_cu_78bcd101_164774cuda3std3__45__cpo4cendE)
_ZN40_INTERNAL_cb40726c_4_k_cu_78bcd101_164774cuda3std3__45__cpo4cendE:
	.zero		1
	.type		_ZN40_INTERNAL_cb40726c_4_k_cu_78bcd101_164774cuda3std6ranges3__45__cpo4swapE,@object
	.size		_ZN40_INTERNAL_cb40726c_4_k_cu_78bcd101_164774cuda3std6ranges3__45__cpo4swapE,(.L_8 - _ZN40_INTERNAL_cb40726c_4_k_cu_78bcd101_164774cuda3std6ranges3__45__cpo4swapE)
_ZN40_INTERNAL_cb40726c_4_k_cu_78bcd101_164774cuda3std6ranges3__45__cpo4swapE:
	.zero		1
.L_8:


//--------------------- .nv.constant0._ZN7cutlass13device_kernelINS_4gemm6kernel13GemmUniversalIN4cute5tupleIJiiiiEEENS1_10collective13CollectiveMmaINS1_34MainloopSm90TmaGmmaWarpSpecializedILi4ENS5_IJNS4_1CILi1EEENSA_ILi4EEESB_EEENS1_35KernelTmaWarpSpecializedCooperativeEEENS5_IJNSA_ILi128EEENSA_ILi64EEESH_EEEfNS5_IJlSB_lEEEfSJ_NS4_8TiledMMAINS4_8MMA_AtomIJNS4_4SM904GMMA29MMA_64x64x8_F32TF32TF32_SS_TNILNSN_7ScaleInE1ELSP_1EEEEEENS4_6LayoutINS5_IJNSA_ILi2EEESB_SB_EEENS5_IJSB_NSA_ILi0EEESV_EEEEENS5_IJNS4_10UnderscoreESY_SY_EEEEENS4_23SM90_TMA_LOAD_MULTICASTENS4_14ComposedLayoutINS4_7SwizzleILi3ELi4ELi3EEENS4_18smem_ptr_flag_bitsILi32EEENSS_INS5_IJNSA_ILi8EEENSA_ILi32EEEEEENS5_IJS18_SB_EEEEEEEvNS4_8identityENS4_13SM90_TMA_LOADES1C_vS1D_EENS_8epilogue10collective6detail29Sm90TmaWarpSpecializedAdapterINS1H_15DefaultEpilogueIfSJ_SJ_NS1G_6thread17LinearCombinationIfLi1EffLNS1L_9ScaleType4KindE0ELNS_15FloatRoundStyleE2EfEENS1_15EpilogueDefaultEEEEEvvEEEEvNT_6ParamsE --------------------------
	.section	.nv.constant0._ZN7cutlass13device_kernelINS_4gemm6kernel13GemmUniversalIN4cute5tupleIJiiiiEEENS1_10collective13CollectiveMmaINS1_34MainloopSm90TmaGmmaWarpSpecializedILi4ENS5_IJNS4_1CILi1EEENSA_ILi4EEESB_EEENS1_35KernelTmaWarpSpecializedCooperativeEEENS5_IJNSA_ILi128EEENSA_ILi64EEESH_EEEfNS5_IJlSB_lEEEfSJ_NS4_8TiledMMAINS4_8MMA_AtomIJNS4_4SM904GMMA29MMA_64x64x8_F32TF32TF32_SS_TNILNSN_7ScaleInE1ELSP_1EEEEEENS4_6LayoutINS5_IJNSA_ILi2EEESB_SB_EEENS5_IJSB_NSA_ILi0EEESV_EEEEENS5_IJNS4_10UnderscoreESY_SY_EEEEENS4_23SM90_TMA_LOAD_MULTICASTENS4_14ComposedLayoutINS4_7SwizzleILi3ELi4ELi3EEENS4_18smem_ptr_flag_bitsILi32EEENSS_INS5_IJNSA_ILi8EEENSA_ILi32EEEEEENS5_IJS18_SB_EEEEEEEvNS4_8identityENS4_13SM90_TMA_LOADES1C_vS1D_EENS_8epilogue10collective6detail29Sm90TmaWarpSpecializedAdapterINS1H_15DefaultEpilogueIfSJ_SJ_NS1G_6thread17LinearCombinationIfLi1EffLNS1L_9ScaleType4KindE0ELNS_15FloatRoundStyleE2EfEENS1_15EpilogueDefaultEEEEEvvEEEEvNT_6ParamsE,"a",@progbits
	.sectionflags	@""
	.align	4
.nv.constant0._ZN7cutlass13device_kernelINS_4gemm6kernel13GemmUniversalIN4cute5tupleIJiiiiEEENS1_10collective13CollectiveMmaINS1_34MainloopSm90TmaGmmaWarpSpecializedILi4ENS5_IJNS4_1CILi1EEENSA_ILi4EEESB_EEENS1_35KernelTmaWarpSpecializedCooperativeEEENS5_IJNSA_ILi128EEENSA_ILi64EEESH_EEEfNS5_IJlSB_lEEEfSJ_NS4_8TiledMMAINS4_8MMA_AtomIJNS4_4SM904GMMA29MMA_64x64x8_F32TF32TF32_SS_TNILNSN_7ScaleInE1ELSP_1EEEEEENS4_6LayoutINS5_IJNSA_ILi2EEESB_SB_EEENS5_IJSB_NSA_ILi0EEESV_EEEEENS5_IJNS4_10UnderscoreESY_SY_EEEEENS4_23SM90_TMA_LOAD_MULTICASTENS4_14ComposedLayoutINS4_7SwizzleILi3ELi4ELi3EEENS4_18smem_ptr_flag_bitsILi32EEENSS_INS5_IJNSA_ILi8EEENSA_ILi32EEEEEENS5_IJS18_SB_EEEEEEEvNS4_8identityENS4_13SM90_TMA_LOADES1C_vS1D_EENS_8epilogue10collective6detail29Sm90TmaWarpSpecializedAdapterINS1H_15DefaultEpilogueIfSJ_SJ_NS1G_6thread17LinearCombinationIfLi1EffLNS1L_9ScaleType4KindE0ELNS_15FloatRoundStyleE2EfEENS1_15EpilogueDefaultEEEEEvvEEEEvNT_6ParamsE:
	.zero		1664


//--------------------- SYMBOLS --------------------------

	.type		.nv.reservedSmem.offset0,@object
	.size		.nv.reservedSmem.offset0,0x4
	.type		__assertfail,@function
